def attn_fwd(
    Q,
    K,
    V,
    Out,
    Lse,
    sm_scale,
    stride_qz,
    stride_qh,
    stride_qm,
    stride_qk,
    stride_kz,
    stride_kh,
    stride_kn,
    stride_kk,
    stride_vz,
    stride_vh,
    stride_vn,
    stride_vk,
    stride_oz,
    stride_oh,
    stride_om,
    stride_ok,
    seqlen_q,
    seqlen_k,
    BLOCK_M: tl.constexpr,
    BLOCK_N: tl.constexpr,
    HEAD_DIM: tl.constexpr,
    CAUSAL: tl.constexpr,
):
    start_m = tl.program_id(0)
    off_hz = tl.program_id(1)
    q_off = off_hz * stride_qh
    k_off = off_hz * stride_kh
    v_off = off_hz * stride_vh
    offs_m = start_m * BLOCK_M + tl.arange(0, BLOCK_M)
    offs_d = tl.arange(0, HEAD_DIM)
    offs_n = tl.arange(0, BLOCK_N)
    q_ptrs = Q + q_off + offs_m[:, None] * stride_qm + offs_d[None, :] * stride_qk
    k_ptrs = K + k_off + offs_d[:, None] * stride_kk + offs_n[None, :] * stride_kn
    v_ptrs = V + v_off + offs_n[:, None] * stride_vn + offs_d[None, :] * stride_vk
    m_i = tl.full([BLOCK_M], float("-inf"), dtype=tl.float32)
    l_i = tl.zeros([BLOCK_M], dtype=tl.float32) + 1.0
    acc = tl.zeros([BLOCK_M, HEAD_DIM], dtype=tl.float32)
    q = tl.load(q_ptrs)
    acc, l_i, m_i = _attn_fwd_inner(
        acc,
        l_i,
        m_i,
        q,
        k_ptrs,
        v_ptrs,
        sm_scale,
        stride_kn,
        stride_vn,
        start_m,
        seqlen_k,
        BLOCK_M,
        BLOCK_N,
        HEAD_DIM,
        CAUSAL,
    )
    acc = acc / l_i[:, None]
    lse = m_i + tl.math.log2(l_i) / 1.4426950408889634
    o_ptrs = (
        Out
        + off_hz * stride_oh
        + offs_m[:, None] * stride_om
        + offs_d[None, :] * stride_ok
    )
    tl.store(o_ptrs, acc.to(Out.dtype.element_ty))
    tl.store(Lse + off_hz * seqlen_q + offs_m, lse)

# config = {"BLOCK_M": 256, "BLOCK_N": 64, "HEAD_DIM": 64, "arch": "sm_80", "causal": true, "dtype": "bf16", "num_stages": 2, "num_warps": 16}
# arch = sm_80


// ===== COMPILED SASS (sm_80) =====

	.target	sm_80

	.elftype	@"ET_EXEC"


//--------------------- .note.nv.tkinfo           --------------------------
	.section	.note.nv.tkinfo,"",@"SHT_NOTE"
	.sectionflags	@"SHF_NOTE_NV_TKINFO"
	.tkinfo
        /*0018*/ 	.word	0x00000002
        /*0030*/ 	.string	""
        /*0030*/ 	.string	"ptxas"
        /*0030*/ 	.string	"Cuda compilation tools, release 13.0, V13.0.88"
        /*0030*/ 	.string	"Build cuda_13.0.r13.0/compiler.36424714_0"
        /*0030*/ 	.string	"-v  -suppress-debug-info  -lineinfo  -arch sm_80 "



//--------------------- .note.nv.cuinfo           --------------------------
	.section	.note.nv.cuinfo,"",@"SHT_NOTE"
	.sectionflags	@"SHF_NOTE_NV_CUINFO"
        /*0018*/ 	.short	0x0002
        /*001a*/ 	.short	0x0050
        /*001c*/ 	.short	0x0082
	.zero		2


//--------------------- .nv.info                  --------------------------
	.section	.nv.info,"",@"SHT_CUDA_INFO"
	.align	4


	//----- nvinfo : EIATTR_REGCOUNT
	.align		4
        /*0000*/ 	.byte	0x04, 0x2f
        /*0002*/ 	.short	(.L_2 - .L_1)
	.align		4
.L_1:
        /*0004*/ 	.word	index@(attn_fwd)
        /*0008*/ 	.word	0x00000080


	//----- nvinfo : EIATTR_FRAME_SIZE
	.align		4
.L_2:
        /*000c*/ 	.byte	0x04, 0x11
        /*000e*/ 	.short	(.L_4 - .L_3)
	.align		4
.L_3:
        /*0010*/ 	.word	index@(attn_fwd)
        /*0014*/ 	.word	0x00000078


	//----- nvinfo : EIATTR_MIN_STACK_SIZE
	.align		4
.L_4:
        /*0018*/ 	.byte	0x04, 0x12
        /*001a*/ 	.short	(.L_6 - .L_5)
	.align		4
.L_5:
        /*001c*/ 	.word	index@(attn_fwd)
        /*0020*/ 	.word	0x00000078
.L_6:


//--------------------- .nv.info.attn_fwd         --------------------------
	.section	.nv.info.attn_fwd,"",@"SHT_CUDA_INFO"
	.sectionflags	@""
	.align	4


	//----- nvinfo : EIATTR_CUDA_API_VERSION
	.align		4
        /*0000*/ 	.byte	0x04, 0x37
        /*0002*/ 	.short	(.L_8 - .L_7)
.L_7:
        /*0004*/ 	.word	0x00000082


	//----- nvinfo : EIATTR_SW2861232_WAR
	.align		4
.L_8:
        /*0008*/ 	.byte	0x01, 0x35
	.zero		2


	//----- nvinfo : EIATTR_PARAM_CBANK
	.align		4
        /*000c*/ 	.byte	0x04, 0x0a
        /*000e*/ 	.short	(.L_10 - .L_9)
	.align		4
.L_9:
        /*0010*/ 	.word	index@(.nv.constant0.attn_fwd)
        /*0014*/ 	.short	0x0160
        /*0016*/ 	.short	0x0088


	//----- nvinfo : EIATTR_CBANK_PARAM_SIZE
	.align		4
.L_10:
        /*0018*/ 	.byte	0x03, 0x19
        /*001a*/ 	.short	0x0088


	//----- nvinfo : EIATTR_KPARAM_INFO
	.align		4
        /*001c*/ 	.byte	0x04, 0x17
        /*001e*/ 	.short	(.L_12 - .L_11)
.L_11:
        /*0020*/ 	.word	0x00000000
        /*0024*/ 	.short	0x0019
        /*0026*/ 	.short	0x0080
        /*0028*/ 	.byte	0x00, 0xf4, 0x21, 0x00


	//----- nvinfo : EIATTR_KPARAM_INFO
	.align		4
.L_12:
        /*002c*/ 	.byte	0x04, 0x17
        /*002e*/ 	.short	(.L_14 - .L_13)
.L_13:
        /*0030*/ 	.word	0x00000000
        /*0034*/ 	.short	0x0018
        /*0036*/ 	.short	0x0078
        /*0038*/ 	.byte	0x00, 0xf4, 0x21, 0x00


	//----- nvinfo : EIATTR_KPARAM_INFO
	.align		4
.L_14:
        /*003c*/ 	.byte	0x04, 0x17
        /*003e*/ 	.short	(.L_16 - .L_15)
.L_15:
        /*0040*/ 	.word	0x00000000
        /*0044*/ 	.short	0x0017
        /*0046*/ 	.short	0x0070
        /*0048*/ 	.byte	0x00, 0xf0, 0x11, 0x00


	//----- nvinfo : EIATTR_KPARAM_INFO
	.align		4
.L_16:
        /*004c*/ 	.byte	0x04, 0x17
        /*004e*/ 	.short	(.L_18 - .L_17)
.L_17:
        /*0050*/ 	.word	0x00000000
        /*0054*/ 	.short	0x0016
        /*0056*/ 	.short	0x006c
        /*0058*/ 	.byte	0x00, 0xf0, 0x11, 0x00


	//----- nvinfo : EIATTR_KPARAM_INFO
	.align		4
.L_18:
        /*005c*/ 	.byte	0x04, 0x17
        /*005e*/ 	.short	(.L_20 - .L_19)
.L_19:
        /*0060*/ 	.word	0x00000000
        /*0064*/ 	.short	0x0015
        /*0066*/ 	.short	0x0068
        /*0068*/ 	.byte	0x00, 0xf0, 0x11, 0x00


	//----- nvinfo : EIATTR_KPARAM_INFO
	.align		4
.L_20:
        /*006c*/ 	.byte	0x04, 0x17
        /*006e*/ 	.short	(.L_22 - .L_21)
.L_21:
        /*0070*/ 	.word	0x00000000
        /*0074*/ 	.short	0x0014
        /*0076*/ 	.short	0x0064
        /*0078*/ 	.byte	0x00, 0xf0, 0x11, 0x00


	//----- nvinfo : EIATTR_KPARAM_INFO
	.align		4
.L_22:
        /*007c*/ 	.byte	0x04, 0x17
        /*007e*/ 	.short	(.L_24 - .L_23)
.L_23:
        /*0080*/ 	.word	0x00000000
        /*0084*/ 	.short	0x0013
        /*0086*/ 	.short	0x0060
        /*0088*/ 	.byte	0x00, 0xf0, 0x11, 0x00


	//----- nvinfo : EIATTR_KPARAM_INFO
	.align		4
.L_24:
        /*008c*/ 	.byte	0x04, 0x17
        /*008e*/ 	.short	(.L_26 - .L_25)
.L_25:
        /*0090*/ 	.word	0x00000000
        /*0094*/ 	.short	0x0012
        /*0096*/ 	.short	0x005c
        /*0098*/ 	.byte	0x00, 0xf0, 0x11, 0x00


	//----- nvinfo : EIATTR_KPARAM_INFO
	.align		4
.L_26:
        /*009c*/ 	.byte	0x04, 0x17
        /*009e*/ 	.short	(.L_28 - .L_27)
.L_27:
        /*00a0*/ 	.word	0x00000000
        /*00a4*/ 	.short	0x0011
        /*00a6*/ 	.short	0x0058
        /*00a8*/ 	.byte	0x00, 0xf0, 0x11, 0x00


	//----- nvinfo : EIATTR_KPARAM_INFO
	.align		4
.L_28:
        /*00ac*/ 	.byte	0x04, 0x17
        /*00ae*/ 	.short	(.L_30 - .L_29)
.L_29:
        /*00b0*/ 	.word	0x00000000
        /*00b4*/ 	.short	0x0010
        /*00b6*/ 	.short	0x0054
        /*00b8*/ 	.byte	0x00, 0xf0, 0x11, 0x00


	//----- nvinfo : EIATTR_KPARAM_INFO
	.align		4
.L_30:
        /*00bc*/ 	.byte	0x04, 0x17
        /*00be*/ 	.short	(.L_32 - .L_31)
.L_31:
        /*00c0*/ 	.word	0x00000000
        /*00c4*/ 	.short	0x000f
        /*00c6*/ 	.short	0x0050
        /*00c8*/ 	.byte	0x00, 0xf0, 0x11, 0x00


	//----- nvinfo : EIATTR_KPARAM_INFO
	.align		4
.L_32:
        /*00cc*/ 	.byte	0x04, 0x17
        /*00ce*/ 	.short	(.L_34 - .L_33)
.L_33:
        /*00d0*/ 	.word	0x00000000
        /*00d4*/ 	.short	0x000e
        /*00d6*/ 	.short	0x004c
        /*00d8*/ 	.byte	0x00, 0xf0, 0x11, 0x00


	//----- nvinfo : EIATTR_KPARAM_INFO
	.align		4
.L_34:
        /*00dc*/ 	.byte	0x04, 0x17
        /*00de*/ 	.short	(.L_36 - .L_35)
.L_35:
        /*00e0*/ 	.word	0x00000000
        /*00e4*/ 	.short	0x000d
        /*00e6*/ 	.short	0x0048
        /*00e8*/ 	.byte	0x00, 0xf0, 0x11, 0x00


	//----- nvinfo : EIATTR_KPARAM_INFO
	.align		4
.L_36:
        /*00ec*/ 	.byte	0x04, 0x17
        /*00ee*/ 	.short	(.L_38 - .L_37)
.L_37:
        /*00f0*/ 	.word	0x00000000
        /*00f4*/ 	.short	0x000c
        /*00f6*/ 	.short	0x0044
        /*00f8*/ 	.byte	0x00, 0xf0, 0x11, 0x00


	//----- nvinfo : EIATTR_KPARAM_INFO
	.align		4
.L_38:
        /*00fc*/ 	.byte	0x04, 0x17
        /*00fe*/ 	.short	(.L_40 - .L_39)
.L_39:
        /*0100*/ 	.word	0x00000000
        /*0104*/ 	.short	0x000b
        /*0106*/ 	.short	0x0040
        /*0108*/ 	.byte	0x00, 0xf0, 0x11, 0x00


	//----- nvinfo : EIATTR_KPARAM_INFO
	.align		4
.L_40:
        /*010c*/ 	.byte	0x04, 0x17
        /*010e*/ 	.short	(.L_42 - .L_41)
.L_41:
        /*0110*/ 	.word	0x00000000
        /*0114*/ 	.short	0x000a
        /*0116*/ 	.short	0x003c
        /*0118*/ 	.byte	0x00, 0xf0, 0x11, 0x00


	//----- nvinfo : EIATTR_KPARAM_INFO
	.align		4
.L_42:
        /*011c*/ 	.byte	0x04, 0x17
        /*011e*/ 	.short	(.L_44 - .L_43)
.L_43:
        /*0120*/ 	.word	0x00000000
        /*0124*/ 	.short	0x0009
        /*0126*/ 	.short	0x0038
        /*0128*/ 	.byte	0x00, 0xf0, 0x11, 0x00


	//----- nvinfo : EIATTR_KPARAM_INFO
	.align		4
.L_44:
        /*012c*/ 	.byte	0x04, 0x17
        /*012e*/ 	.short	(.L_46 - .L_45)
.L_45:
        /*0130*/ 	.word	0x00000000
        /*0134*/ 	.short	0x0008
        /*0136*/ 	.short	0x0034
        /*0138*/ 	.byte	0x00, 0xf0, 0x11, 0x00


	//----- nvinfo : EIATTR_KPARAM_INFO
	.align		4
.L_46:
        /*013c*/ 	.byte	0x04, 0x17
        /*013e*/ 	.short	(.L_48 - .L_47)
.L_47:
        /*0140*/ 	.word	0x00000000
        /*0144*/ 	.short	0x0007
        /*0146*/ 	.short	0x0030
        /*0148*/ 	.byte	0x00, 0xf0, 0x11, 0x00


	//----- nvinfo : EIATTR_KPARAM_INFO
	.align		4
.L_48:
        /*014c*/ 	.byte	0x04, 0x17
        /*014e*/ 	.short	(.L_50 - .L_49)
.L_49:
        /*0150*/ 	.word	0x00000000
        /*0154*/ 	.short	0x0006
        /*0156*/ 	.short	0x002c
        /*0158*/ 	.byte	0x00, 0xf0, 0x11, 0x00


	//----- nvinfo : EIATTR_KPARAM_INFO
	.align		4
.L_50:
        /*015c*/ 	.byte	0x04, 0x17
        /*015e*/ 	.short	(.L_52 - .L_51)
.L_51:
        /*0160*/ 	.word	0x00000000
        /*0164*/ 	.short	0x0005
        /*0166*/ 	.short	0x0028
        /*0168*/ 	.byte	0x00, 0xf0, 0x11, 0x00


	//----- nvinfo : EIATTR_KPARAM_INFO
	.align		4
.L_52:
        /*016c*/ 	.byte	0x04, 0x17
        /*016e*/ 	.short	(.L_54 - .L_53)
.L_53:
        /*0170*/ 	.word	0x00000000
        /*0174*/ 	.short	0x0004
        /*0176*/ 	.short	0x0020
        /*0178*/ 	.byte	0x00, 0xf4, 0x21, 0x00


	//----- nvinfo : EIATTR_KPARAM_INFO
	.align		4
.L_54:
        /*017c*/ 	.byte	0x04, 0x17
        /*017e*/ 	.short	(.L_56 - .L_55)
.L_55:
        /*0180*/ 	.word	0x00000000
        /*0184*/ 	.short	0x0003
        /*0186*/ 	.short	0x0018
        /*0188*/ 	.byte	0x00, 0xf4, 0x21, 0x00


	//----- nvinfo : EIATTR_KPARAM_INFO
	.align		4
.L_56:
        /*018c*/ 	.byte	0x04, 0x17
        /*018e*/ 	.short	(.L_58 - .L_57)
.L_57:
        /*0190*/ 	.word	0x00000000
        /*0194*/ 	.short	0x0002
        /*0196*/ 	.short	0x0010
        /*0198*/ 	.byte	0x00, 0xf4, 0x21, 0x00


	//----- nvinfo : EIATTR_KPARAM_INFO
	.align		4
.L_58:
        /*019c*/ 	.byte	0x04, 0x17
        /*019e*/ 	.short	(.L_60 - .L_59)
.L_59:
        /*01a0*/ 	.word	0x00000000
        /*01a4*/ 	.short	0x0001
        /*01a6*/ 	.short	0x0008
        /*01a8*/ 	.byte	0x00, 0xf4, 0x21, 0x00


	//----- nvinfo : EIATTR_KPARAM_INFO
	.align		4
.L_60:
        /*01ac*/ 	.byte	0x04, 0x17
        /*01ae*/ 	.short	(.L_62 - .L_61)
.L_61:
        /*01b0*/ 	.word	0x00000000
        /*01b4*/ 	.short	0x0000
        /*01b6*/ 	.short	0x0000
        /*01b8*/ 	.byte	0x00, 0xf4, 0x21, 0x00


	//----- nvinfo : EIATTR_MAXREG_COUNT
	.align		4
.L_62:
        /*01bc*/ 	.byte	0x03, 0x1b
        /*01be*/ 	.short	0x0080


	//----- nvinfo : EIATTR_NUM_BARRIERS
	.align		4
        /*01c0*/ 	.byte	0x02, 0x4c
        /*01c2*/ 	.byte	0x01
	.zero		1


	//----- nvinfo : EIATTR_ANNOTATIONS
	.align		4
        /*01c4*/ 	.byte	0x04, 0x55
        /*01c6*/ 	.short	(.L_64 - .L_63)


	//   ....[0]....
.L_63:
        /*01c8*/ 	.word	0x00000001
        /*01cc*/ 	.byte	0x20, 0x11, 0x00, 0x00, 0x01, 0x00, 0x00, 0x00, 0x50, 0x11, 0x00, 0x00, 0x01, 0x00, 0x00, 0x00
        /* <DEDUP_REMOVED lines=13> */
        /*02ac*/ 	.byte	0xc0, 0x17, 0x00, 0x00, 0x01, 0x00, 0x00, 0x00, 0x10, 0x19, 0x00, 0x00


	//----- nvinfo : EIATTR_MERCURY_ISA_VERSION
	.align		4
.L_64:
        /*02b8*/ 	.byte	0x03, 0x5f
        /*02ba*/ 	.short	0x0000


	//----- nvinfo : EIATTR_COOP_GROUP_MASK_REGIDS
	.align		4
        /*02bc*/ 	.byte	0x04, 0x29
        /*02be*/ 	.short	(.L_66 - .L_65)


	//   ....[0]....
.L_65:
        /*02c0*/ 	.word	0xffffffff


	//   ....[1]....
        /*02c4*/ 	.word	0xffffffff


	//   ....[2]....
        /*02c8*/ 	.word	0xffffffff


	//   ....[3]....
        /*02cc*/ 	.word	0xffffffff


	//   ....[4]....
        /*02d0*/ 	.word	0xffffffff


	//   ....[5]....
        /*02d4*/ 	.word	0xffffffff


	//   ....[6]....
        /*02d8*/ 	.word	0xffffffff


	//   ....[7]....
        /*02dc*/ 	.word	0xffffffff


	//----- nvinfo : EIATTR_COOP_GROUP_INSTR_OFFSETS
	.align		4
.L_66:
        /*02e0*/ 	.byte	0x04, 0x28
        /*02e2*/ 	.short	(.L_68 - .L_67)


	//   ....[0]....
.L_67:
        /*02e4*/ 	.word	0x000026c0


	//   ....[1]....
        /*02e8*/ 	.word	0x000027f0


	//   ....[2]....
        /*02ec*/ 	.word	0x00002800


	//   ....[3]....
        /*02f0*/ 	.word	0x00002830


	//   ....[4]....
        /*02f4*/ 	.word	0x00003650


	//   ....[5]....
        /*02f8*/ 	.word	0x00003660


	//   ....[6]....
        /*02fc*/ 	.word	0x00003740


	//   ....[7]....
        /*0300*/ 	.word	0x00003760


	//----- nvinfo : EIATTR_EXIT_INSTR_OFFSETS
	.align		4
.L_68:
        /*0304*/ 	.byte	0x04, 0x1c
        /*0306*/ 	.short	(.L_70 - .L_69)


	//   ....[0]....
.L_69:
        /*0308*/ 	.word	0x000051e0


	//   ....[1]....
        /*030c*/ 	.word	0x00005280


	//----- nvinfo : EIATTR_REQNTID
	.align		4
.L_70:
        /*0310*/ 	.byte	0x04, 0x10
        /*0312*/ 	.short	(.L_72 - .L_71)
.L_71:
        /*0314*/ 	.word	0x00000200
        /*0318*/ 	.word	0x00000001
        /*031c*/ 	.word	0x00000001
.L_72:


//--------------------- .nv.callgraph             --------------------------
	.section	.nv.callgraph,"",@"SHT_CUDA_CALLGRAPH"
	.align	4
	.sectionentsize	8
	.align		4
        /*0000*/ 	.word	0x00000000
	.align		4
        /*0004*/ 	.word	0xffffffff
	.align		4
        /*0008*/ 	.word	0x00000000
	.align		4
        /*000c*/ 	.word	0xfffffffe
	.align		4
        /*0010*/ 	.word	0x00000000
	.align		4
        /*0014*/ 	.word	0xfffffffd
	.align		4
        /*0018*/ 	.word	0x00000000
	.align		4
        /*001c*/ 	.word	0xfffffffc


//--------------------- .nv.rel.action            --------------------------
	.section	.nv.rel.action,"",@"SHT_CUDA_RELOCINFO"
	.align	8
	.sectionentsize	8
        /*0000*/ 	.byte	0x73, 0x00, 0x00, 0x00, 0x00, 0x00, 0x00, 0x00, 0x00, 0x00, 0x00, 0x11, 0x25, 0x00, 0x05, 0x36


//--------------------- .nv.constant4             --------------------------
	.section	.nv.constant4,"a",@progbits
	.align	8
	.align		8
.nv.constant4:
        /*0000*/ 	.dword	_$_str


//--------------------- .nv.constant0.attn_fwd    --------------------------
	.section	.nv.constant0.attn_fwd,"a",@progbits
	.sectionflags	@""
	.align	4
.nv.constant0.attn_fwd:
	.zero		488


//--------------------- .text.attn_fwd            --------------------------
	.section	.text.attn_fwd,"ax",@progbits
	.sectioninfo	@"SHI_REGISTERS=128"
	.align	128
        .global         attn_fwd
        .type           attn_fwd,@function
        .size           attn_fwd,(.L_x_4 - attn_fwd)
        .other          attn_fwd,@"STO_CUDA_ENTRY STV_DEFAULT"
attn_fwd:
.text.attn_fwd:
[----:B------:R-:W-:Y:S02]  /*0000*/  IMAD.MOV.U32 R1, RZ, RZ, c[0x0][0x28] ;  /* 0x00000a00ff017624 */ /* 0x000fe400078e00ff */
[----:B------:R-:W0:Y:S01]  /*0010*/  S2R R3, SR_CTAID.X ;  /* 0x0000000000037919 */ /* 0x000e220000002500 */
[----:B------:R-:W-:Y:S01]  /*0020*/  IMAD.MOV.U32 R5, RZ, RZ, c[0x0][0x198] ;  /* 0x00006600ff057624 */ /* 0x000fe200078e00ff */
[----:B------:R-:W-:Y:S01]  /*0030*/  ULDC.64 UR6, c[0x0][0x118] ;  /* 0x0000460000067ab9 */ /* 0x000fe20000000a00 */
[----:B------:R-:W-:Y:S01]  /*0040*/  IADD3 R1, R1, -0x78, RZ ;  /* 0xffffff8801017810 */ /* 0x000fe20007ffe0ff */
[----:B------:R-:W0:Y:S04]  /*0050*/  S2R R48, SR_TID.X ;  /* 0x0000000000307919 */ /* 0x000e280000002100 */
[----:B------:R-:W1:Y:S01]  /*0060*/  S2R R49, SR_CTAID.Y ;  /* 0x0000000000317919 */ /* 0x000e620000002600 */
[----:B0-----:R-:W-:Y:S02]  /*0070*/  PRMT R4, R48, 0x6540, R3 ;  /* 0x0000654030047816 */ /* 0x001fe40000000003 */
[----:B------:R-:W-:Y:S01]  /*0080*/  SHF.R.U32.HI R2, RZ, 0x8, R48 ;  /* 0x00000008ff027819 */ /* 0x000fe20000011630 */
[----:B-1----:R-:W-:-:S02]  /*0090*/  IMAD R0, R49, c[0x0][0x190], RZ ;  /* 0x0000640031007a24 */ /* 0x002fc400078e02ff */
[----:B------:R-:W-:Y:S01]  /*00a0*/  IMAD R4, R4, c[0x0][0x194], RZ ;  /* 0x0000650004047a24 */ /* 0x000fe200078e02ff */
[----:B------:R-:W-:Y:S01]  /*00b0*/  SGXT.U32 R6, R2, 0x1 ;  /* 0x000000010206781a */ /* 0x000fe20000000000 */
[----:B------:R-:W-:Y:S02]  /*00c0*/  IMAD.SHL.U32 R2, R0, 0x2, RZ ;  /* 0x0000000200027824 */ /* 0x000fe400078e00ff */
[----:B------:R-:W-:Y:S02]  /*00d0*/  IMAD.SHL.U32 R7, R4, 0x2, RZ ;  /* 0x0000000204077824 */ /* 0x000fe400078e00ff */
[----:B------:R-:W-:Y:S02]  /*00e0*/  IMAD R11, R6, c[0x0][0x198], RZ ;  /* 0x00006600060b7a24 */ /* 0x000fe400078e02ff */
[----:B------:R-:W-:Y:S01]  /*00f0*/  IMAD.HI R0, R0, 0x2, RZ ;  /* 0x0000000200007827 */ /* 0x000fe200078e02ff */
[----:B------:R-:W-:Y:S02]  /*0100*/  IADD3 R2, P0, P1, R7, c[0x0][0x160], R2 ;  /* 0x0000580007027a10 */ /* 0x000fe4000791e002 */
[----:B------:R-:W-:Y:S01]  /*0110*/  LEA R7, R5, R11, 0x1 ;  /* 0x0000000b05077211 */ /* 0x000fe200078e08ff */
[----:B------:R-:W-:-:S04]  /*0120*/  IMAD.HI R9, R4, 0x2, RZ ;  /* 0x0000000204097827 */ /* 0x000fc800078e02ff */
[----:B------:R-:W-:Y:S01]  /*0130*/  IMAD R13, R5, 0x2, R7 ;  /* 0x00000002050d7824 */ /* 0x000fe200078e0207 */
[----:B------:R-:W-:Y:S02]  /*0140*/  IADD3.X R0, R9, c[0x0][0x164], R0, P0, P1 ;  /* 0x0000590009007a10 */ /* 0x000fe400007e2400 */
[-C--:B------:R-:W-:Y:S02]  /*0150*/  LEA R8, P0, R11, R2.reuse, 0x1 ;  /* 0x000000020b087211 */ /* 0x080fe400078008ff */
[----:B------:R-:W-:Y:S02]  /*0160*/  LEA R10, P1, R7, R2, 0x1 ;  /* 0x00000002070a7211 */ /* 0x000fe400078208ff */
[-C--:B------:R-:W-:Y:S02]  /*0170*/  LEA.HI.X.SX32 R9, R11, R0.reuse, 0x1, P0 ;  /* 0x000000000b097211 */ /* 0x080fe400000f0eff */
[----:B------:R-:W-:Y:S01]  /*0180*/  LEA.HI.X.SX32 R11, R7, R0, 0x1, P1 ;  /* 0x00000000070b7211 */ /* 0x000fe200008f0eff */
[----:B------:R-:W-:Y:S01]  /*0190*/  IMAD R7, R5, 0x2, R13 ;  /* 0x0000000205077824 */ /* 0x000fe200078e020d */
[----:B------:R-:W-:Y:S01]  /*01a0*/  LEA R12, P0, R13, R2, 0x1 ;  /* 0x000000020d0c7211 */ /* 0x000fe200078008ff */
[----:B------:R0:W2:Y:S02]  /*01b0*/  LDG.E.U16 R4, [R8.64] ;  /* 0x0000000608047981 */ /* 0x0000a4000c1e1500 */
[----:B------:R-:W-:Y:S01]  /*01c0*/  IMAD R17, R5, 0x2, R7 ;  /* 0x0000000205117824 */ /* 0x000fe200078e0207 */
[----:B------:R-:W-:Y:S01]  /*01d0*/  LEA.HI.X.SX32 R13, R13, R0, 0x1, P0 ;  /* 0x000000000d0d7211 */ /* 0x000fe200000f0eff */
[----:B------:R1:W3:Y:S01]  /*01e0*/  LDG.E.U16 R6, [R10.64] ;  /* 0x000000060a067981 */ /* 0x0002e2000c1e1500 */
[-C--:B------:R-:W-:Y:S01]  /*01f0*/  LEA R14, P0, R7, R2.reuse, 0x1 ;  /* 0x00000002070e7211 */ /* 0x080fe200078008ff */
[----:B------:R-:W-:Y:S01]  /*0200*/  IMAD R19, R5, 0x2, R17 ;  /* 0x0000000205137824 */ /* 0x000fe200078e0211 */
[----:B------:R-:W-:-:S02]  /*0210*/  LEA R16, P1, R17, R2, 0x1 ;  /* 0x0000000211107211 */ /* 0x000fc400078208ff */
[----:B------:R-:W-:Y:S02]  /*0220*/  LEA.HI.X.SX32 R15, R7, R0, 0x1, P0 ;  /* 0x00000000070f7211 */ /* 0x000fe400000f0eff */
[----:B------:R-:W-:Y:S01]  /*0230*/  LEA R18, P0, R19, R2, 0x1 ;  /* 0x0000000213127211 */ /* 0x000fe200078008ff */
[----:B------:R4:W5:Y:S01]  /*0240*/  LDG.E.U16 R7, [R12.64] ;  /* 0x000000060c077981 */ /* 0x000962000c1e1500 */
[----:B0-----:R-:W-:Y:S02]  /*0250*/  LEA R9, R5, R19, 0x1 ;  /* 0x0000001305097211 */ /* 0x001fe400078e08ff */
[----:B------:R-:W-:Y:S01]  /*0260*/  LEA.HI.X.SX32 R19, R19, R0, 0x1, P0 ;  /* 0x0000000013137211 */ /* 0x000fe200000f0eff */
[----:B------:R0:W3:Y:S01]  /*0270*/  LDG.E.U16 R8, [R14.64] ;  /* 0x000000060e087981 */ /* 0x0000e2000c1e1500 */
[----:B-1----:R-:W-:Y:S01]  /*0280*/  LEA R10, P0, R9, R2, 0x1 ;  /* 0x00000002090a7211 */ /* 0x002fe200078008ff */
[----:B------:R-:W-:Y:S01]  /*0290*/  IMAD R21, R5, 0x2, R9 ;  /* 0x0000000205157824 */ /* 0x000fe200078e0209 */
[-C--:B------:R-:W-:Y:S01]  /*02a0*/  LEA.HI.X.SX32 R17, R17, R0.reuse, 0x1, P1 ;  /* 0x0000000011117211 */ /* 0x080fe200008f0eff */
[----:B------:R1:W3:Y:S01]  /*02b0*/  LDG.E.U16 R26, [R18.64] ;  /* 0x00000006121a7981 */ /* 0x0002e2000c1e1500 */
[----:B------:R-:W-:Y:S01]  /*02c0*/  LEA.HI.X.SX32 R11, R9, R0, 0x1, P0 ;  /* 0x00000000090b7211 */ /* 0x000fe200000f0eff */
[----:B------:R-:W-:Y:S01]  /*02d0*/  IMAD R9, R5, 0x2, R21 ;  /* 0x0000000205097824 */ /* 0x000fe200078e0215 */
[-C--:B----4-:R-:W-:Y:S01]  /*02e0*/  LEA R12, P0, R21, R2.reuse, 0x1 ;  /* 0x00000002150c7211 */ /* 0x090fe200078008ff */
[----:B------:R4:W3:Y:S02]  /*02f0*/  LDG.E.U16 R24, [R16.64] ;  /* 0x0000000610187981 */ /* 0x0008e4000c1e1500 */
[----:B------:R-:W-:Y:S01]  /*0300*/  IMAD R23, R5, 0x2, R9 ;  /* 0x0000000205177824 */ /* 0x000fe200078e0209 */
[----:B------:R-:W-:Y:S01]  /*0310*/  LEA R20, P1, R9, R2, 0x1 ;  /* 0x0000000209147211 */ /* 0x000fe200078208ff */
[----:B------:R1:W5:Y:S01]  /*0320*/  LDG.E.U16 R28, [R10.64] ;  /* 0x000000060a1c7981 */ /* 0x000362000c1e1500 */
[----:B------:R-:W-:-:S02]  /*0330*/  LEA.HI.X.SX32 R13, R21, R0, 0x1, P0 ;  /* 0x00000000150d7211 */ /* 0x000fc400000f0eff */
[----:B------:R-:W-:Y:S01]  /*0340*/  LEA.HI.X.SX32 R21, R9, R0, 0x1, P1 ;  /* 0x0000000009157211 */ /* 0x000fe200008f0eff */
[----:B------:R-:W-:Y:S01]  /*0350*/  IMAD R9, R5, 0x2, R23 ;  /* 0x0000000205097824 */ /* 0x000fe200078e0217 */
[C---:B0-----:R-:W-:Y:S01]  /*0360*/  LEA R14, P0, R23.reuse, R2, 0x1 ;  /* 0x00000002170e7211 */ /* 0x041fe200078008ff */
[----:B------:R0:W5:Y:S03]  /*0370*/  LDG.E.U16 R30, [R12.64] ;  /* 0x000000060c1e7981 */ /* 0x000166000c1e1500 */
[----:B------:R-:W-:Y:S01]  /*0380*/  LEA.HI.X.SX32 R15, R23, R0, 0x1, P0 ;  /* 0x00000000170f7211 */ /* 0x000fe200000f0eff */
[----:B------:R0:W5:Y:S01]  /*0390*/  LDG.E.U16 R31, [R20.64] ;  /* 0x00000006141f7981 */ /* 0x000162000c1e1500 */
[----:B----4-:R-:W-:Y:S02]  /*03a0*/  LEA R16, P0, R9, R2, 0x1 ;  /* 0x0000000209107211 */ /* 0x010fe400078008ff */
[----:B-1----:R-:W-:Y:S01]  /*03b0*/  LEA R19, R5, R9, 0x1 ;  /* 0x0000000905137211 */ /* 0x002fe200078e08ff */
[----:B------:R1:W4:Y:S01]  /*03c0*/  LDG.E.U16 R32, [R14.64] ;  /* 0x000000060e207981 */ /* 0x000322000c1e1500 */
[----:B------:R-:W-:-:S03]  /*03d0*/  LEA.HI.X.SX32 R17, R9, R0, 0x1, P0 ;  /* 0x0000000009117211 */ /* 0x000fc600000f0eff */
[----:B------:R-:W-:Y:S01]  /*03e0*/  IMAD R9, R5, 0x2, R19 ;  /* 0x0000000205097824 */ /* 0x000fe200078e0213 */
[-C--:B------:R-:W-:Y:S01]  /*03f0*/  LEA R10, P0, R19, R2.reuse, 0x1 ;  /* 0x00000002130a7211 */ /* 0x080fe200078008ff */
[----:B------:R1:W4:Y:S02]  /*0400*/  LDG.E.U16 R33, [R16.64] ;  /* 0x0000000610217981 */ /* 0x000324000c1e1500 */
[----:B------:R-:W-:Y:S01]  /*0410*/  IMAD R23, R5, 0x2, R9 ;  /* 0x0000000205177824 */ /* 0x000fe200078e0209 */
[----:B------:R-:W-:Y:S02]  /*0420*/  LEA R18, P1, R9, R2, 0x1 ;  /* 0x0000000209127211 */ /* 0x000fe400078208ff */
[-C--:B------:R-:W-:Y:S02]  /*0430*/  LEA.HI.X.SX32 R11, R19, R0.reuse, 0x1, P0 ;  /* 0x00000000130b7211 */ /* 0x080fe400000f0eff */
[----:B------:R-:W-:Y:S01]  /*0440*/  LEA.HI.X.SX32 R19, R9, R0, 0x1, P1 ;  /* 0x0000000009137211 */ /* 0x000fe200008f0eff */
[----:B------:R-:W-:Y:S01]  /*0450*/  IMAD R9, R5, 0x2, R23 ;  /* 0x0000000205097824 */ /* 0x000fe200078e0217 */
[----:B0-----:R-:W-:Y:S01]  /*0460*/  LEA R12, P0, R23, R2, 0x1 ;  /* 0x00000002170c7211 */ /* 0x001fe200078008ff */
[----:B------:R0:W4:Y:S02]  /*0470*/  LDG.E.U16 R34, [R10.64] ;  /* 0x000000060a227981 */ /* 0x000124000c1e1500 */
[----:B------:R-:W-:Y:S01]  /*0480*/  IMAD R21, R5, 0x2, R9 ;  /* 0x0000000205157824 */ /* 0x000fe200078e0209 */
[----:B------:R-:W-:Y:S01]  /*0490*/  LEA.HI.X.SX32 R13, R23, R0, 0x1, P0 ;  /* 0x00000000170d7211 */ /* 0x000fe200000f0eff */
[----:B------:R0:W4:Y:S01]  /*04a0*/  LDG.E.U16 R35, [R18.64] ;  /* 0x0000000612237981 */ /* 0x000122000c1e1500 */
[----:B-1----:R-:W-:-:S02]  /*04b0*/  LEA R14, P0, R9, R2, 0x1 ;  /* 0x00000002090e7211 */ /* 0x002fc400078008ff */
[----:B------:R-:W-:Y:S01]  /*04c0*/  LEA R23, R5, R21, 0x1 ;  /* 0x0000001505177211 */ /* 0x000fe200078e08ff */
[----:B------:R1:W4:Y:S01]  /*04d0*/  LDG.E.U16 R36, [R12.64] ;  /* 0x000000060c247981 */ /* 0x000322000c1e1500 */
[----:B------:R-:W-:-:S03]  /*04e0*/  LEA.HI.X.SX32 R15, R9, R0, 0x1, P0 ;  /* 0x00000000090f7211 */ /* 0x000fc600000f0eff */
[----:B------:R-:W-:Y:S01]  /*04f0*/  IMAD R9, R5, 0x2, R23 ;  /* 0x0000000205097824 */ /* 0x000fe200078e0217 */
[----:B------:R-:W-:Y:S01]  /*0500*/  LEA R16, P0, R21, R2, 0x1 ;  /* 0x0000000215107211 */ /* 0x000fe200078008ff */
[----:B------:R1:W4:Y:S02]  /*0510*/  LDG.E.U16 R37, [R14.64] ;  /* 0x000000060e257981 */ /* 0x000324000c1e1500 */
[----:B------:R-:W-:Y:S01]  /*0520*/  IMAD R25, R5, 0x2, R9 ;  /* 0x0000000205197824 */ /* 0x000fe200078e0209 */
[----:B------:R-:W-:-:S03]  /*0530*/  LEA.HI.X.SX32 R17, R21, R0, 0x1, P0 ;  /* 0x0000000015117211 */ /* 0x000fc600000f0eff */
[----:B------:R-:W-:Y:S01]  /*0540*/  IMAD R27, R5, 0x2, R25 ;  /* 0x00000002051b7824 */ /* 0x000fe200078e0219 */
[----:B0-----:R-:W-:Y:S01]  /*0550*/  LEA R10, P0, R9, R2, 0x1 ;  /* 0x00000002090a7211 */ /* 0x001fe200078008ff */
[----:B------:R0:W4:Y:S02]  /*0560*/  LDG.E.U16 R38, [R16.64] ;  /* 0x0000000610267981 */ /* 0x000124000c1e1500 */
[----:B------:R-:W-:Y:S01]  /*0570*/  IMAD R19, R5, 0x2, R27 ;  /* 0x0000000205137824 */ /* 0x000fe200078e021b */
[----:B------:R-:W-:Y:S02]  /*0580*/  LEA.HI.X.SX32 R11, R9, R0, 0x1, P0 ;  /* 0x00000000090b7211 */ /* 0x000fe400000f0eff */
[----:B------:R-:W-:Y:S02]  /*0590*/  LEA R20, P1, R23, R2, 0x1 ;  /* 0x0000000217147211 */ /* 0x000fe400078208ff */
[----:B------:R-:W-:Y:S01]  /*05a0*/  LEA R9, R5, R19, 0x1 ;  /* 0x0000001305097211 */ /* 0x000fe200078e08ff */
[----:B------:R0:W4:Y:S01]  /*05b0*/  LDG.E.U16 R40, [R10.64] ;  /* 0x000000060a287981 */ /* 0x000122000c1e1500 */
[----:B------:R-:W-:-:S02]  /*05c0*/  LEA.HI.X.SX32 R21, R23, R0, 0x1, P1 ;  /* 0x0000000017157211 */ /* 0x000fc400008f0eff */
[----:B-1----:R-:W-:Y:S01]  /*05d0*/  LEA R12, P0, R25, R2, 0x1 ;  /* 0x00000002190c7211 */ /* 0x002fe200078008ff */
[----:B------:R-:W-:Y:S02]  /*05e0*/  IMAD R23, R5, 0x2, R9 ;  /* 0x0000000205177824 */ /* 0x000fe400078e0209 */
[----:B------:R1:W4:Y:S01]  /*05f0*/  LDG.E.U16 R39, [R20.64] ;  /* 0x0000000614277981 */ /* 0x000322000c1e1500 */
[----:B------:R-:W-:Y:S01]  /*0600*/  LEA.HI.X.SX32 R13, R25, R0, 0x1, P0 ;  /* 0x00000000190d7211 */ /* 0x000fe200000f0eff */
[----:B------:R-:W-:Y:S01]  /*0610*/  IMAD R25, R5, 0x2, R23 ;  /* 0x0000000205197824 */ /* 0x000fe200078e0217 */
[-C--:B------:R-:W-:Y:S02]  /*0620*/  LEA R14, P0, R9, R2.reuse, 0x1 ;  /* 0x00000002090e7211 */ /* 0x080fe400078008ff */
[----:B------:R-:W-:Y:S01]  /*0630*/  LEA R18, P1, R19, R2, 0x1 ;  /* 0x0000000213127211 */ /* 0x000fe200078208ff */
[----:B------:R0:W4:Y:S01]  /*0640*/  LDG.E.U16 R41, [R12.64] ;  /* 0x000000060c297981 */ /* 0x000122000c1e1500 */
[-C--:B------:R-:W-:Y:S01]  /*0650*/  LEA.HI.X.SX32 R15, R9, R0.reuse, 0x1, P0 ;  /* 0x00000000090f7211 */ /* 0x080fe200000f0eff */
[----:B-1----:R-:W-:Y:S01]  /*0660*/  IMAD R21, R5, 0x2, R25 ;  /* 0x0000000205157824 */ /* 0x002fe200078e0219 */
[----:B------:R-:W-:-:S03]  /*0670*/  LEA.HI.X.SX32 R19, R19, R0, 0x1, P1 ;  /* 0x0000000013137211 */ /* 0x000fc600008f0eff */
[----:B------:R1:W4:Y:S01]  /*0680*/  LDG.E.U16 R43, [R14.64] ;  /* 0x000000060e2b7981 */ /* 0x000322000c1e1500 */
[----:B------:R-:W-:Y:S01]  /*0690*/  IMAD R9, R5, 0x2, R21 ;  /* 0x0000000205097824 */ /* 0x000fe200078e0215 */
[----:B0-----:R-:W-:Y:S02]  /*06a0*/  LEA R16, P0, R23, R2, 0x1 ;  /* 0x0000000217107211 */ /* 0x001fe400078008ff */
[----:B------:R0:W4:Y:S02]  /*06b0*/  LDG.E.U16 R42, [R18.64] ;  /* 0x00000006122a7981 */ /* 0x000124000c1e1500 */
[----:B------:R-:W-:-:S05]  /*06c0*/  LEA R11, R5, R9, 0x1 ;  /* 0x00000009050b7211 */ /* 0x000fca00078e08ff */
[----:B------:R-:W-:Y:S01]  /*06d0*/  IMAD R29, R5, 0x2, R11 ;  /* 0x00000002051d7824 */ /* 0x000fe200078e020b */
[----:B------:R-:W-:Y:S02]  /*06e0*/  LEA R20, P1, R21, R2, 0x1 ;  /* 0x0000000215147211 */ /* 0x000fe400078208ff */
[----:B------:R-:W-:Y:S01]  /*06f0*/  LEA.HI.X.SX32 R17, R23, R0, 0x1, P0 ;  /* 0x0000000017117211 */ /* 0x000fe200000f0eff */
[----:B0-----:R-:W-:Y:S01]  /*0700*/  IMAD R19, R5, 0x2, R29 ;  /* 0x0000000205137824 */ /* 0x001fe200078e021d */
[----:B------:R-:W-:Y:S02]  /*0710*/  LEA R12, P0, R9, R2, 0x1 ;  /* 0x00000002090c7211 */ /* 0x000fe400078008ff */
[-C--:B------:R-:W-:Y:S01]  /*0720*/  LEA.HI.X.SX32 R21, R21, R0.reuse, 0x1, P1 ;  /* 0x0000000015157211 */ /* 0x080fe200008f0eff */
[----:B------:R0:W4:Y:S01]  /*0730*/  LDG.E.U16 R44, [R16.64] ;  /* 0x00000006102c7981 */ /* 0x000122000c1e1500 */
[----:B------:R-:W-:Y:S02]  /*0740*/  LEA.HI.X.SX32 R13, R9, R0, 0x1, P0 ;  /* 0x00000000090d7211 */ /* 0x000fe400000f0eff */
[-C--:B------:R-:W-:Y:S01]  /*0750*/  LEA R22, P1, R19, R2.reuse, 0x1 ;  /* 0x0000000213167211 */ /* 0x080fe200078208ff */
[----:B------:R-:W-:Y:S01]  /*0760*/  IMAD R9, R5, 0x2, R19 ;  /* 0x0000000205097824 */ /* 0x000fe200078e0213 */
[----:B------:R-:W-:Y:S01]  /*0770*/  LEA R18, P0, R11, R2, 0x1 ;  /* 0x000000020b127211 */ /* 0x000fe200078008ff */
[----:B------:R1:W4:Y:S01]  /*0780*/  LDG.E.U16 R45, [R20.64] ;  /* 0x00000006142d7981 */ /* 0x000322000c1e1500 */
[----:B------:R-:W-:-:S02]  /*0790*/  LEA.HI.X.SX32 R23, R19, R0, 0x1, P1 ;  /* 0x0000000013177211 */ /* 0x000fc400008f0eff */
[----:B------:R-:W-:Y:S01]  /*07a0*/  LEA.HI.X.SX32 R19, R11, R0, 0x1, P0 ;  /* 0x000000000b137211 */ /* 0x000fe200000f0eff */
[----:B------:R-:W-:Y:S01]  /*07b0*/  IMAD R11, R5, 0x2, R9 ;  /* 0x00000002050b7824 */ /* 0x000fe200078e0209 */
[C---:B0-----:R-:W-:Y:S01]  /*07c0*/  LEA R16, P0, R9.reuse, R2, 0x1 ;  /* 0x0000000209107211 */ /* 0x041fe200078008ff */
[----:B------:R0:W4:Y:S03]  /*07d0*/  LDG.E.U16 R47, [R22.64] ;  /* 0x00000006162f7981 */ /* 0x000126000c1e1500 */
[----:B------:R-:W-:Y:S01]  /*07e0*/  LEA.HI.X.SX32 R17, R9, R0, 0x1, P0 ;  /* 0x0000000009117211 */ /* 0x000fe200000f0eff */
[----:B------:R0:W4:Y:S01]  /*07f0*/  LDG.E.U16 R46, [R12.64] ;  /* 0x000000060c2e7981 */ /* 0x000122000c1e1500 */
[-C--:B-1----:R-:W-:Y:S02]  /*0800*/  LEA R20, P1, R11, R2.reuse, 0x1 ;  /* 0x000000020b147211 */ /* 0x082fe400078208ff */
[----:B------:R-:W-:Y:S01]  /*0810*/  LEA R10, P0, R27, R2, 0x1 ;  /* 0x000000021b0a7211 */ /* 0x000fe200078008ff */
[----:B------:R-:W4:Y:S01]  /*0820*/  LDG.E.U16 R16, [R16.64] ;  /* 0x0000000610107981 */ /* 0x000f22000c1e1500 */
[----:B------:R-:W-:-:S02]  /*0830*/  LEA R5, R5, R11, 0x1 ;  /* 0x0000000b05057211 */ /* 0x000fc400078e08ff */
[-C--:B------:R-:W-:Y:S01]  /*0840*/  LEA.HI.X.SX32 R21, R11, R0.reuse, 0x1, P1 ;  /* 0x000000000b157211 */ /* 0x080fe200008f0eff */
[----:B------:R-:W4:Y:S01]  /*0850*/  LDG.E.U16 R18, [R18.64] ;  /* 0x0000000612127981 */ /* 0x000f22000c1e1500 */
[----:B------:R-:W-:-:S03]  /*0860*/  LEA.HI.X.SX32 R11, R27, R0, 0x1, P0 ;  /* 0x000000001b0b7211 */ /* 0x000fc600000f0eff */
[----:B------:R-:W4:Y:S04]  /*0870*/  LDG.E.U16 R20, [R20.64] ;  /* 0x0000000614147981 */ /* 0x000f28000c1e1500 */
[----:B------:R-:W4:Y:S01]  /*0880*/  LDG.E.U16 R10, [R10.64] ;  /* 0x000000060a0a7981 */ /* 0x000f22000c1e1500 */
[-C--:B0-----:R-:W-:Y:S02]  /*0890*/  LEA R12, P0, R25, R2.reuse, 0x1 ;  /* 0x00000002190c7211 */ /* 0x081fe400078008ff */
[----:B------:R-:W-:Y:S02]  /*08a0*/  LEA R14, P1, R29, R2, 0x1 ;  /* 0x000000021d0e7211 */ /* 0x000fe400078208ff */
[----:B------:R-:W-:Y:S02]  /*08b0*/  LEA.HI.X.SX32 R13, R25, R0, 0x1, P0 ;  /* 0x00000000190d7211 */ /* 0x000fe400000f0eff */
[----:B------:R-:W-:-:S02]  /*08c0*/  LEA R22, P0, R5, R2, 0x1 ;  /* 0x0000000205167211 */ /* 0x000fc400078008ff */
[-C--:B------:R-:W-:Y:S01]  /*08d0*/  LEA.HI.X.SX32 R15, R29, R0.reuse, 0x1, P1 ;  /* 0x000000001d0f7211 */ /* 0x080fe200008f0eff */
[----:B------:R-:W4:Y:S01]  /*08e0*/  LDG.E.U16 R12, [R12.64] ;  /* 0x000000060c0c7981 */ /* 0x000f22000c1e1500 */
[----:B------:R-:W-:-:S03]  /*08f0*/  LEA.HI.X.SX32 R23, R5, R0, 0x1, P0 ;  /* 0x0000000005177211 */ /* 0x000fc600000f0eff */
[----:B------:R-:W4:Y:S04]  /*0900*/  LDG.E.U16 R14, [R14.64] ;  /* 0x000000060e0e7981 */ /* 0x000f28000c1e1500 */
[----:B------:R-:W4:Y:S01]  /*0910*/  LDG.E.U16 R22, [R22.64] ;  /* 0x0000000616167981 */ /* 0x000f22000c1e1500 */
[----:B------:R-:W-:Y:S02]  /*0920*/  LOP3.LUT R0, R48, 0xff, RZ, 0xc0, !PT ;  /* 0x000000ff30007812 */ /* 0x000fe400078ec0ff */
[----:B------:R-:W-:-:S03]  /*0930*/  SHF.R.S32.HI R2, RZ, 0x8, R48 ;  /* 0x00000008ff027819 */ /* 0x000fc60000011430 */
[----:B------:R-:W-:Y:S01]  /*0940*/  IMAD.SHL.U32 R5, R0, 0x2, RZ ;  /* 0x0000000200057824 */ /* 0x000fe200078e00ff */
[----:B------:R-:W-:-:S04]  /*0950*/  SGXT R2, R2, 0x1 ;  /* 0x000000010202781a */ /* 0x000fc80000000200 */
[----:B------:R-:W-:Y:S01]  /*0960*/  LOP3.LUT R2, R5, 0x210, R2, 0x78, !PT ;  /* 0x0000021005027812 */ /* 0x000fe200078e7802 */
[----:B------:R-:W-:-:S03]  /*0970*/  IMAD.SHL.U32 R3, R3, 0x100, RZ ;  /* 0x0000010003037824 */ /* 0x000fc600078e00ff */
[C---:B------:R-:W-:Y:S02]  /*0980*/  LOP3.LUT R5, R2.reuse, 0x20, RZ, 0x3c, !PT ;  /* 0x0000002002057812 */ /* 0x040fe400078e3cff */
[----:B------:R-:W-:Y:S02]  /*0990*/  LOP3.LUT R9, R2, 0x60, RZ, 0x3c, !PT ;  /* 0x0000006002097812 */ /* 0x000fe400078e3cff */
[----:B------:R-:W-:-:S04]  /*09a0*/  IADD3 R50, R3, 0x100, RZ ;  /* 0x0000010003327810 */ /* 0x000fc80007ffe0ff */
[----:B------:R-:W-:Y:S01]  /*09b0*/  ISETP.GE.AND P0, PT, R50, 0x1, PT ;  /* 0x000000013200780c */ /* 0x000fe20003f06270 */
[----:B------:R-:W-:Y:S01]  /*09c0*/  IMAD.MOV.U32 R0, RZ, RZ, -0x800000 ;  /* 0xff800000ff007424 */ /* 0x000fe200078e00ff */
[----:B------:R-:W-:Y:S01]  /*09d0*/  CS2R R60, SRZ ;  /* 0x00000000003c7805 */ /* 0x000fe2000001ff00 */
[----:B------:R-:W-:Y:S01]  /*09e0*/  IMAD.MOV.U32 R122, RZ, RZ, 0x3f800000 ;  /* 0x3f800000ff7a7424 */ /* 0x000fe200078e00ff */
[----:B------:R-:W-:Y:S01]  /*09f0*/  CS2R R62, SRZ ;  /* 0x00000000003e7805 */ /* 0x000fe2000001ff00 */
[----:B------:R-:W-:Y:S01]  /*0a00*/  IMAD.MOV.U32 R121, RZ, RZ, 0x3f800000 ;  /* 0x3f800000ff797424 */ /* 0x000fe200078e00ff */
[----:B------:R-:W-:Y:S01]  /*0a10*/  CS2R R52, SRZ ;  /* 0x0000000000347805 */ /* 0x000fe2000001ff00 */
[----:B------:R-:W-:Y:S01]  /*0a20*/  CS2R R54, SRZ ;  /* 0x0000000000367805 */ /* 0x000fe2000001ff00 */
[----:B--2---:R0:W-:Y:S02]  /*0a30*/  STS.U16 [R2], R4 ;  /* 0x0000000402007388 */ /* 0x0041e40000000400 */
[----:B0-----:R-:W-:-:S02]  /*0a40*/  LOP3.LUT R4, R2, 0x40, RZ, 0x3c, !PT ;  /* 0x0000004002047812 */ /* 0x001fc400078e3cff */
[----:B---3--:R0:W-:Y:S04]  /*0a50*/  STS.U16 [R2+0x1000], R24 ;  /* 0x0010001802007388 */ /* 0x0081e80000000400 */
[----:B-----5:R-:W-:Y:S01]  /*0a60*/  STS.U16 [R2+0x2000], R31 ;  /* 0x0020001f02007388 */ /* 0x020fe20000000400 */
[----:B0-----:R-:W-:-:S03]  /*0a70*/  CS2R R24, SRZ ;  /* 0x0000000000187805 */ /* 0x001fc6000001ff00 */
[----:B----4-:R-:W-:Y:S04]  /*0a80*/  STS.U16 [R2+0x3000], R35 ;  /* 0x0030002302007388 */ /* 0x010fe80000000400 */
[----:B------:R-:W-:Y:S04]  /*0a90*/  STS.U16 [R2+0x4000], R39 ;  /* 0x0040002702007388 */ /* 0x000fe80000000400 */
[----:B------:R-:W-:Y:S04]  /*0aa0*/  STS.U16 [R2+0x5000], R42 ;  /* 0x0050002a02007388 */ /* 0x000fe80000000400 */
[----:B------:R-:W-:Y:S04]  /*0ab0*/  STS.U16 [R2+0x6000], R45 ;  /* 0x0060002d02007388 */ /* 0x000fe80000000400 */
[----:B------:R0:W-:Y:S04]  /*0ac0*/  STS.U16 [R2+0x7000], R47 ;  /* 0x0070002f02007388 */ /* 0x0001e80000000400 */
[----:B------:R-:W-:Y:S04]  /*0ad0*/  STS.U16 [R5+0x400], R6 ;  /* 0x0004000605007388 */ /* 0x000fe80000000400 */
        /* <DEDUP_REMOVED lines=12> */
[----:B------:R1:W-:Y:S04]  /*0ba0*/  STS.U16 [R4+0x5800], R44 ;  /* 0x0058002c04007388 */ /* 0x0003e80000000400 */
[----:B------:R-:W-:Y:S04]  /*0bb0*/  STS.U16 [R4+0x6800], R18 ;  /* 0x0068001204007388 */ /* 0x000fe80000000400 */
[----:B------:R2:W-:Y:S04]  /*0bc0*/  STS.U16 [R4+0x7800], R20 ;  /* 0x0078001404007388 */ /* 0x0005e80000000400 */
[----:B------:R-:W-:Y:S04]  /*0bd0*/  STS.U16 [R9+0x1c00], R30 ;  /* 0x001c001e09007388 */ /* 0x000fe80000000400 */
[----:B------:R-:W-:Y:S04]  /*0be0*/  STS.U16 [R9+0x2c00], R34 ;  /* 0x002c002209007388 */ /* 0x000fe80000000400 */
[----:B------:R-:W-:Y:S04]  /*0bf0*/  STS.U16 [R9+0x3c00], R38 ;  /* 0x003c002609007388 */ /* 0x000fe80000000400 */
[----:B------:R-:W-:Y:S01]  /*0c00*/  STS.U16 [R9+0x4c00], R10 ;  /* 0x004c000a09007388 */ /* 0x000fe20000000400 */
[----:B0-----:R-:W-:Y:S01]  /*0c10*/  MOV R2, 0xff800000 ;  /* 0xff80000000027802 */ /* 0x001fe20000000f00 */
[----:B-1----:R-:W-:Y:S01]  /*0c20*/  CS2R R44, SRZ ;  /* 0x00000000002c7805 */ /* 0x002fe2000001ff00 */
[----:B------:R-:W-:Y:S01]  /*0c30*/  CS2R R46, SRZ ;  /* 0x00000000002e7805 */ /* 0x000fe2000001ff00 */
[----:B------:R0:W-:Y:S01]  /*0c40*/  STS.U16 [R9+0xc00], R8 ;  /* 0x000c000809007388 */ /* 0x0001e20000000400 */
[----:B------:R-:W-:Y:S01]  /*0c50*/  CS2R R40, SRZ ;  /* 0x0000000000287805 */ /* 0x000fe2000001ff00 */
[----:B------:R-:W-:Y:S01]  /*0c60*/  CS2R R42, SRZ ;  /* 0x00000000002a7805 */ /* 0x000fe2000001ff00 */
[----:B------:R-:W-:Y:S01]  /*0c70*/  CS2R R26, SRZ ;  /* 0x00000000001a7805 */ /* 0x000fe2000001ff00 */
[----:B------:R1:W-:Y:S01]  /*0c80*/  STS.U16 [R9+0x5c00], R12 ;  /* 0x005c000c09007388 */ /* 0x0003e20000000400 */
[----:B--2---:R-:W-:Y:S01]  /*0c90*/  CS2R R20, SRZ ;  /* 0x0000000000147805 */ /* 0x004fe2000001ff00 */
[----:B------:R-:W-:Y:S01]  /*0ca0*/  CS2R R16, SRZ ;  /* 0x0000000000107805 */ /* 0x000fe2000001ff00 */
[----:B------:R-:W-:Y:S01]  /*0cb0*/  CS2R R18, SRZ ;  /* 0x0000000000127805 */ /* 0x000fe2000001ff00 */
[----:B------:R2:W-:Y:S01]  /*0cc0*/  STS.U16 [R9+0x6c00], R14 ;  /* 0x006c000e09007388 */ /* 0x0005e20000000400 */
[C---:B------:R-:W-:Y:S01]  /*0cd0*/  LOP3.LUT R4, R48.reuse, 0x1e0, RZ, 0xc0, !PT ;  /* 0x000001e030047812 */ /* 0x040fe200078ec0ff */
[C---:B------:R-:W-:Y:S01]  /*0ce0*/  IMAD.SHL.U32 R28, R48.reuse, 0x2, RZ ;  /* 0x00000002301c7824 */ /* 0x040fe200078e00ff */
[C---:B0-----:R-:W-:Y:S01]  /*0cf0*/  LOP3.LUT R8, R48.reuse, 0x1ff, RZ, 0xc0, !PT ;  /* 0x000001ff30087812 */ /* 0x041fe200078ec0ff */
[----:B------:R0:W-:Y:S01]  /*0d00*/  STS.U16 [R9+0x7c00], R22 ;  /* 0x007c001609007388 */ /* 0x0001e20000000400 */
[----:B------:R-:W-:Y:S01]  /*0d10*/  LOP3.LUT R5, R48, 0x1c, RZ, 0xc0, !PT ;  /* 0x0000001c30057812 */ /* 0x000fe200078ec0ff */
[----:B-1----:R-:W-:Y:S01]  /*0d20*/  CS2R R12, SRZ ;  /* 0x00000000000c7805 */ /* 0x002fe2000001ff00 */
[----:B--2---:R-:W-:Y:S01]  /*0d30*/  CS2R R14, SRZ ;  /* 0x00000000000e7805 */ /* 0x004fe2000001ff00 */
[----:B0-----:R-:W-:Y:S01]  /*0d40*/  CS2R R22, SRZ ;  /* 0x0000000000167805 */ /* 0x001fe2000001ff00 */
[----:B------:R-:W-:Y:S05]  /*0d50*/  @!P0 BRA `(.L_x_0) ;  /* 0x00002b9000008947 */ /* 0x000fea0003800000 */
[----:B------:R-:W-:Y:S01]  /*0d60*/  SHF.R.U32.HI R0, RZ, 0x1, R4 ;  /* 0x00000001ff007819 */ /* 0x000fe20000011604 */
[----:B------:R-:W-:Y:S01]  /*0d70*/  IMAD.SHL.U32 R13, R8, 0x2, RZ ;  /* 0x00000002080d7824 */ /* 0x000fe200078e00ff */
[----:B------:R-:W-:Y:S01]  /*0d80*/  LOP3.LUT R4, R48, 0x7, RZ, 0xc0, !PT ;  /* 0x0000000730047812 */ /* 0x000fe200078ec0ff */
[----:B------:R-:W-:Y:S01]  /*0d90*/  IMAD.MOV.U32 R19, RZ, RZ, c[0x0][0x1a4] ;  /* 0x00006900ff137624 */ /* 0x000fe200078e00ff */
[----:B------:R-:W-:Y:S01]  /*0da0*/  LOP3.LUT R2, R28, 0x10, RZ, 0xc0, !PT ;  /* 0x000000101c027812 */ /* 0x000fe200078ec0ff */
[----:B------:R-:W-:Y:S01]  /*0db0*/  IMAD.MOV.U32 R21, RZ, RZ, c[0x0][0x1b8] ;  /* 0x00006e00ff157624 */ /* 0x000fe200078e00ff */
[----:B------:R-:W-:Y:S01]  /*0dc0*/  LEA.HI R0, R5, R0, RZ, 0x1e ;  /* 0x0000000005007211 */ /* 0x000fe200078ff0ff */
[----:B------:R-:W-:Y:S01]  /*0dd0*/  IMAD R5, R4, 0x210, RZ ;  /* 0x0000021004057824 */ /* 0x000fe200078e02ff */
[--C-:B------:R-:W-:Y:S01]  /*0de0*/  LOP3.LUT R6, R2, 0x1e0, R48.reuse, 0xf8, !PT ;  /* 0x000001e002067812 */ /* 0x100fe200078ef830 */
[----:B------:R-:W-:Y:S01]  /*0df0*/  IMAD.MOV.U32 R122, RZ, RZ, 0x3f800000 ;  /* 0x3f800000ff7a7424 */ /* 0x000fe200078e00ff */
[----:B------:R-:W-:Y:S01]  /*0e00*/  SHF.R.U32.HI R7, RZ, 0x6, R48 ;  /* 0x00000006ff077819 */ /* 0x000fe20000011630 */
[----:B------:R-:W-:Y:S01]  /*0e10*/  IMAD.IADD R2, R3, 0x1, R0 ;  /* 0x0000000103027824 */ /* 0x000fe200078e0200 */
[----:B------:R-:W-:Y:S01]  /*0e20*/  LOP3.LUT R120, R5, R6, RZ, 0x3c, !PT ;  /* 0x0000000605787212 */ /* 0x000fe200078e3cff */
[C---:B------:R-:W-:Y:S01]  /*0e30*/  IMAD R0, R49.reuse, c[0x0][0x1a0], RZ ;  /* 0x0000680031007a24 */ /* 0x040fe200078e02ff */
[C---:B------:R-:W-:Y:S01]  /*0e40*/  LOP3.LUT R6, R48.reuse, 0x3f, RZ, 0xc0, !PT ;  /* 0x0000003f30067812 */ /* 0x040fe200078ec0ff */
[----:B------:R-:W-:Y:S01]  /*0e50*/  IMAD R5, R49, c[0x0][0x1b0], RZ ;  /* 0x00006c0031057a24 */ /* 0x000fe200078e02ff */
[C---:B------:R-:W-:Y:S01]  /*0e60*/  SHF.L.U32 R15, R48.reuse, 0x8, RZ ;  /* 0x00000008300f7819 */ /* 0x040fe200000006ff */
[----:B------:R-:W-:Y:S01]  /*0e70*/  IMAD.MOV.U32 R115, RZ, RZ, -0x800000 ;  /* 0xff800000ff737424 */ /* 0x000fe200078e00ff */
[----:B------:R-:W-:Y:S01]  /*0e80*/  LOP3.LUT R3, R48, 0x1c0, RZ, 0xc0, !PT ;  /* 0x000001c030037812 */ /* 0x000fe200078ec0ff */
[C---:B------:R-:W-:Y:S01]  /*0e90*/  IMAD R8, R6.reuse, c[0x0][0x1a8], RZ ;  /* 0x00006a0006087a24 */ /* 0x040fe200078e02ff */
[----:B------:R-:W-:Y:S01]  /*0ea0*/  LOP3.LUT R15, R15, 0x1000, RZ, 0xc0, !PT ;  /* 0x000010000f0f7812 */ /* 0x000fe200078ec0ff */
[----:B------:R-:W-:Y:S01]  /*0eb0*/  IMAD R11, R6, c[0x0][0x1b4], RZ ;  /* 0x00006d00060b7a24 */ /* 0x000fe200078e02ff */
[----:B------:R-:W-:Y:S01]  /*0ec0*/  SGXT.U32 R6, R7, 0x3 ;  /* 0x000000030706781a */ /* 0x000fe20000000000 */
[----:B------:R-:W-:Y:S01]  /*0ed0*/  IMAD.SHL.U32 R7, R0, 0x2, RZ ;  /* 0x0000000200077824 */ /* 0x000fe200078e00ff */
[----:B------:R-:W-:Y:S01]  /*0ee0*/  SHF.R.U32.HI R14, RZ, 0x2, R3 ;  /* 0x00000002ff0e7819 */ /* 0x000fe20000011603 */
[----:B------:R-:W-:Y:S01]  /*0ef0*/  IMAD.SHL.U32 R10, R8, 0x2, RZ ;  /* 0x00000002080a7824 */ /* 0x000fe200078e00ff */
[----:B------:R-:W-:Y:S01]  /*0f00*/  IADD3 R120, R15, R120, RZ ;  /* 0x000000780f787210 */ /* 0x000fe20007ffe0ff */
[----:B------:R-:W-:Y:S01]  /*0f10*/  IMAD.SHL.U32 R9, R5, 0x2, RZ ;  /* 0x0000000205097824 */ /* 0x000fe200078e00ff */
[----:B------:R-:W-:Y:S01]  /*0f20*/  LOP3.LUT R3, R13, R14, RZ, 0x3c, !PT ;  /* 0x0000000e0d037212 */ /* 0x000fe200078e3cff */
[----:B------:R-:W-:Y:S01]  /*0f30*/  IMAD.SHL.U32 R12, R11, 0x2, RZ ;  /* 0x000000020b0c7824 */ /* 0x000fe200078e00ff */
[----:B------:R-:W-:Y:S01]  /*0f40*/  IADD3 R17, P0, P1, R10, c[0x0][0x168], R7 ;  /* 0x00005a000a117a10 */ /* 0x000fe2000791e007 */
[----:B------:R-:W-:Y:S01]  /*0f50*/  IMAD R7, R6, c[0x0][0x1a4], RZ ;  /* 0x0000690006077a24 */ /* 0x000fe200078e02ff */
[----:B------:R-:W-:Y:S01]  /*0f60*/  CS2R R44, SRZ ;  /* 0x00000000002c7805 */ /* 0x000fe2000001ff00 */
[----:B------:R-:W-:Y:S01]  /*0f70*/  IMAD.HI R0, R0, 0x2, RZ ;  /* 0x0000000200007827 */ /* 0x000fe200078e02ff */
[----:B------:R-:W-:Y:S01]  /*0f80*/  IADD3 R124, P2, P3, R12, c[0x0][0x170], R9 ;  /* 0x00005c000c7c7a10 */ /* 0x000fe20007b5e009 */
[----:B------:R-:W-:Y:S01]  /*0f90*/  CS2R R46, SRZ ;  /* 0x00000000002e7805 */ /* 0x000fe2000001ff00 */
[----:B------:R-:W-:Y:S01]  /*0fa0*/  CS2R R40, SRZ ;  /* 0x0000000000287805 */ /* 0x000fe2000001ff00 */
[----:B------:R-:W-:Y:S01]  /*0fb0*/  IMAD.HI R9, R5, 0x2, RZ ;  /* 0x0000000205097827 */ /* 0x000fe200078e02ff */
[----:B------:R-:W-:Y:S01]  /*0fc0*/  CS2R R42, SRZ ;  /* 0x00000000002a7805 */ /* 0x000fe2000001ff00 */
[----:B------:R-:W-:Y:S01]  /*0fd0*/  CS2R R60, SRZ ;  /* 0x00000000003c7805 */ /* 0x000fe2000001ff00 */
[----:B------:R-:W-:Y:S01]  /*0fe0*/  CS2R R62, SRZ ;  /* 0x00000000003e7805 */ /* 0x000fe2000001ff00 */
[----:B------:R-:W-:Y:S01]  /*0ff0*/  IMAD.HI R5, R8, 0x2, RZ ;  /* 0x0000000208057827 */ /* 0x000fe200078e02ff */
[----:B------:R-:W-:Y:S01]  /*1000*/  CS2R R52, SRZ ;  /* 0x0000000000347805 */ /* 0x000fe2000001ff00 */
[----:B------:R-:W-:Y:S01]  /*1010*/  CS2R R54, SRZ ;  /* 0x0000000000367805 */ /* 0x000fe2000001ff00 */
[----:B------:R-:W-:Y:S01]  /*1020*/  UMOV UR4, URZ ;  /* 0x0000003f00047c82 */ /* 0x000fe20008000000 */
[----:B------:R-:W-:Y:S01]  /*1030*/  IMAD R8, R19, 0x8, R7 ;  /* 0x0000000813087824 */ /* 0x000fe200078e0207 */
[----:B------:R-:W-:Y:S01]  /*1040*/  IADD3.X R15, R5, c[0x0][0x16c], R0, P0, P1 ;  /* 0x00005b00050f7a10 */ /* 0x000fe200007e2400 */
[----:B------:R-:W-:Y:S01]  /*1050*/  IMAD.HI R10, R11, 0x2, RZ ;  /* 0x000000020b0a7827 */ /* 0x000fe200078e02ff */
[----:B------:R-:W-:Y:S01]  /*1060*/  LEA R26, P1, R7, R17, 0x1 ;  /* 0x00000011071a7211 */ /* 0x000fe200078208ff */
[----:B------:R-:W-:-:S02]  /*1070*/  UMOV UR5, URZ ;  /* 0x0000003f00057c82 */ /* 0x000fc40008000000 */
[----:B------:R-:W-:Y:S01]  /*1080*/  IMAD R11, R6, c[0x0][0x1b8], RZ ;  /* 0x00006e00060b7a24 */ /* 0x000fe200078e02ff */
[----:B------:R-:W-:Y:S01]  /*1090*/  IADD3.X R13, R10, c[0x0][0x174], R9, P2, P3 ;  /* 0x00005d000a0d7a10 */ /* 0x000fe200017e6409 */
[----:B------:R-:W-:Y:S01]  /*10a0*/  IMAD R6, R19, 0x8, R8 ;  /* 0x0000000813067824 */ /* 0x000fe200078e0208 */
[C---:B------:R-:W-:Y:S01]  /*10b0*/  LEA R24, P2, R8.reuse, R17, 0x1 ;  /* 0x0000001108187211 */ /* 0x040fe200078408ff */
[----:B------:R-:W-:Y:S01]  /*10c0*/  IMAD.MOV.U32 R121, RZ, RZ, 0x3f800000 ;  /* 0x3f800000ff797424 */ /* 0x000fe200078e00ff */
[-C--:B------:R-:W-:Y:S01]  /*10d0*/  LEA.HI.X.SX32 R27, R7, R15.reuse, 0x1, P1 ;  /* 0x0000000f071b7211 */ /* 0x080fe200008f0eff */
[----:B------:R-:W-:Y:S01]  /*10e0*/  IMAD R0, R19, 0x8, R6 ;  /* 0x0000000813007824 */ /* 0x000fe200078e0206 */
[----:B------:R-:W-:Y:S02]  /*10f0*/  LEA.HI.X.SX32 R25, R8, R15, 0x1, P2 ;  /* 0x0000000f08197211 */ /* 0x000fe400010f0eff */
[----:B------:R-:W-:Y:S01]  /*1100*/  LEA R9, R21, R11, 0x3 ;  /* 0x0000000b15097211 */ /* 0x000fe200078e18ff */
[----:B------:R-:W-:Y:S01]  /*1110*/  IMAD R5, R19, 0x8, R0 ;  /* 0x0000000813057824 */ /* 0x000fe200078e0200 */
[----:B------:R0:W-:Y:S01]  /*1120*/  STL.64 [R1+0x70], R26 ;  /* 0x0000701a01007387 */ /* 0x0001e20000100a00 */
[----:B------:R-:W-:-:S02]  /*1130*/  LEA R22, P0, R11, R124, 0x1 ;  /* 0x0000007c0b167211 */ /* 0x000fc400078008ff */
[----:B------:R-:W-:Y:S01]  /*1140*/  IMAD R7, R19, 0x8, R5 ;  /* 0x0000000813077824 */ /* 0x000fe200078e0205 */
[----:B------:R1:W-:Y:S01]  /*1150*/  STL.64 [R1+0x68], R24 ;  /* 0x0000681801007387 */ /* 0x0003e20000100a00 */
[----:B------:R-:W-:Y:S01]  /*1160*/  IMAD R10, R21, 0x8, R9 ;  /* 0x00000008150a7824 */ /* 0x000fe200078e0209 */
[----:B------:R-:W-:Y:S01]  /*1170*/  LEA.HI.X.SX32 R23, R11, R13, 0x1, P0 ;  /* 0x0000000d0b177211 */ /* 0x000fe200000f0eff */
[----:B------:R-:W-:-:S03]  /*1180*/  IMAD R8, R19, 0x8, R7 ;  /* 0x0000000813087824 */ /* 0x000fc600078e0207 */
[C---:B------:R-:W-:Y:S02]  /*1190*/  LEA R12, R21.reuse, R10, 0x3 ;  /* 0x0000000a150c7211 */ /* 0x040fe400078e18ff */
[-C--:B0-----:R-:W-:Y:S02]  /*11a0*/  LEA R26, P1, R6, R17.reuse, 0x1 ;  /* 0x00000011061a7211 */ /* 0x081fe400078208ff */
[----:B------:R-:W-:Y:S02]  /*11b0*/  LEA R16, P0, R10, R124, 0x1 ;  /* 0x0000007c0a107211 */ /* 0x000fe400078008ff */
[----:B-1----:R-:W-:Y:S02]  /*11c0*/  LEA R24, P2, R0, R17, 0x1 ;  /* 0x0000001100187211 */ /* 0x002fe400078408ff */
[-C--:B------:R-:W-:Y:S01]  /*11d0*/  LEA.HI.X.SX32 R27, R6, R15.reuse, 0x1, P1 ;  /* 0x0000000f061b7211 */ /* 0x080fe200008f0eff */
[----:B------:R-:W-:Y:S01]  /*11e0*/  IMAD R6, R21, 0x8, R12 ;  /* 0x0000000815067824 */ /* 0x000fe200078e020c */
[----:B------:R-:W-:Y:S01]  /*11f0*/  LEA.HI.X.SX32 R25, R0, R15, 0x1, P2 ;  /* 0x0000000f00197211 */ /* 0x000fe200010f0eff */
[----:B------:R-:W-:Y:S01]  /*1200*/  IMAD R0, R19, 0x8, R8 ;  /* 0x0000000813007824 */ /* 0x000fe200078e0208 */
[-C--:B------:R-:W-:Y:S01]  /*1210*/  LEA R32, P1, R5, R17.reuse, 0x1 ;  /* 0x0000001105207211 */ /* 0x080fe200078208ff */
[----:B------:R0:W-:Y:S01]  /*1220*/  STL.64 [R1+0x60], R26 ;  /* 0x0000601a01007387 */ /* 0x0001e20000100a00 */
[----:B------:R-:W-:-:S02]  /*1230*/  LEA R30, P2, R7, R17, 0x1 ;  /* 0x00000011071e7211 */ /* 0x000fc400078408ff */
[-C--:B------:R-:W-:Y:S01]  /*1240*/  LEA.HI.X.SX32 R33, R5, R15.reuse, 0x1, P1 ;  /* 0x0000000f05217211 */ /* 0x080fe200008f0eff */
[----:B------:R1:W-:Y:S01]  /*1250*/  STL.64 [R1+0x58], R24 ;  /* 0x0000581801007387 */ /* 0x0003e20000100a00 */
[----:B------:R-:W-:Y:S02]  /*1260*/  LEA.HI.X.SX32 R31, R7, R15, 0x1, P2 ;  /* 0x0000000f071f7211 */ /* 0x000fe400010f0eff */
[CC--:B------:R-:W-:Y:S01]  /*1270*/  LEA R18, P1, R9.reuse, R124.reuse, 0x1 ;  /* 0x0000007c09127211 */ /* 0x0c0fe200078208ff */
[----:B------:R-:W-:Y:S01]  /*1280*/  STL.64 [R1+0x50], R32 ;  /* 0x0000502001007387 */ /* 0x000fe20000100a00 */
[----:B------:R-:W-:Y:S02]  /*1290*/  LEA R14, P2, R12, R124, 0x1 ;  /* 0x0000007c0c0e7211 */ /* 0x000fe400078408ff */
[----:B------:R-:W-:Y:S01]  /*12a0*/  LEA.HI.X.SX32 R19, R9, R13, 0x1, P1 ;  /* 0x0000000d09137211 */ /* 0x000fe200008f0eff */
[----:B------:R-:W-:Y:S01]  /*12b0*/  STL.64 [R1+0x48], R30 ;  /* 0x0000481e01007387 */ /* 0x000fe20000100a00 */
[----:B0-----:R-:W-:-:S02]  /*12c0*/  LEA R26, P3, R8, R17, 0x1 ;  /* 0x00000011081a7211 */ /* 0x001fc400078608ff */
[----:B-1----:R-:W-:Y:S02]  /*12d0*/  LEA R24, P4, R0, R17, 0x1 ;  /* 0x0000001100187211 */ /* 0x002fe400078808ff */
[-C--:B------:R-:W-:Y:S02]  /*12e0*/  LEA.HI.X.SX32 R27, R8, R15.reuse, 0x1, P3 ;  /* 0x0000000f081b7211 */ /* 0x080fe400018f0eff */
[----:B------:R-:W-:Y:S01]  /*12f0*/  LEA.HI.X.SX32 R25, R0, R15, 0x1, P4 ;  /* 0x0000000f00197211 */ /* 0x000fe200020f0eff */
[C---:B------:R-:W-:Y:S01]  /*1300*/  IMAD R0, R21.reuse, 0x8, R6 ;  /* 0x0000000815007824 */ /* 0x040fe200078e0206 */
[-C--:B------:R-:W-:Y:S01]  /*1310*/  LEA.HI.X.SX32 R15, R12, R13.reuse, 0x1, P2 ;  /* 0x0000000d0c0f7211 */ /* 0x080fe200010f0eff */
[----:B------:R0:W-:Y:S01]  /*1320*/  STL.64 [R1+0x40], R26 ;  /* 0x0000401a01007387 */ /* 0x0001e20000100a00 */
[----:B------:R-:W-:Y:S02]  /*1330*/  LEA.HI.X.SX32 R17, R10, R13, 0x1, P0 ;  /* 0x0000000d0a117211 */ /* 0x000fe400000f0eff */
[----:B------:R-:W-:Y:S01]  /*1340*/  LEA R5, R21, R0, 0x3 ;  /* 0x0000000015057211 */ /* 0x000fe200078e18ff */
[----:B------:R1:W-:Y:S01]  /*1350*/  STL.64 [R1+0x38], R24 ;  /* 0x0000381801007387 */ /* 0x0003e20000100a00 */
[----:B------:R-:W-:-:S02]  /*1360*/  LEA R10, P1, R0, R124, 0x1 ;  /* 0x0000007c000a7211 */ /* 0x000fc400078208ff */
[----:B------:R-:W-:Y:S01]  /*1370*/  LEA R8, P2, R5, R124, 0x1 ;  /* 0x0000007c05087211 */ /* 0x000fe200078408ff */
[----:B------:R2:W-:Y:S01]  /*1380*/  STL.64 [R1+0x30], R22 ;  /* 0x0000301601007387 */ /* 0x0005e20000100a00 */
[-C--:B------:R-:W-:Y:S01]  /*1390*/  LEA.HI.X.SX32 R11, R0, R13.reuse, 0x1, P1 ;  /* 0x0000000d000b7211 */ /* 0x080fe200008f0eff */
[----:B------:R-:W-:Y:S01]  /*13a0*/  IMAD R7, R21, 0x8, R5 ;  /* 0x0000000815077824 */ /* 0x000fe200078e0205 */
[----:B------:R-:W-:Y:S01]  /*13b0*/  LEA.HI.X.SX32 R9, R5, R13, 0x1, P2 ;  /* 0x0000000d05097211 */ /* 0x000fe200010f0eff */
[----:B------:R3:W-:Y:S01]  /*13c0*/  STL.64 [R1+0x28], R18 ;  /* 0x0000281201007387 */ /* 0x0007e20000100a00 */
[----:B------:R-:W-:Y:S01]  /*13d0*/  IMAD.MOV.U32 R5, RZ, RZ, RZ ;  /* 0x000000ffff057224 */ /* 0x000fe200078e00ff */
[----:B------:R-:W-:Y:S01]  /*13e0*/  MOV R0, RZ ;  /* 0x000000ff00007202 */ /* 0x000fe20000000f00 */
[----:B0-----:R-:W-:Y:S01]  /*13f0*/  CS2R R26, SRZ ;  /* 0x00000000001a7805 */ /* 0x001fe2000001ff00 */
[----:B------:R0:W-:Y:S01]  /*1400*/  STL.64 [R1+0x18], R14 ;  /* 0x0000180e01007387 */ /* 0x0001e20000100a00 */
[----:B-1----:R-:W-:Y:S01]  /*1410*/  CS2R R24, SRZ ;  /* 0x0000000000187805 */ /* 0x002fe2000001ff00 */
[----:B------:R-:W-:-:S02]  /*1420*/  CS2R R20, SRZ ;  /* 0x0000000000147805 */ /* 0x000fc4000001ff00 */
[----:B------:R1:W-:Y:S01]  /*1430*/  STL.64 [R1+0x20], R16 ;  /* 0x0000201001007387 */ /* 0x0003e20000100a00 */
[----:B--2---:R-:W-:Y:S01]  /*1440*/  CS2R R22, SRZ ;  /* 0x0000000000167805 */ /* 0x004fe2000001ff00 */
[----:B---3--:R-:W-:Y:S01]  /*1450*/  CS2R R18, SRZ ;  /* 0x0000000000127805 */ /* 0x008fe2000001ff00 */
[CC--:B0-----:R-:W-:Y:S02]  /*1460*/  LEA R14, P0, R6.reuse, R124.reuse, 0x1 ;  /* 0x0000007c060e7211 */ /* 0x0c1fe400078008ff */
[C---:B------:R-:W-:Y:S02]  /*1470*/  LEA R124, P3, R7.reuse, R124, 0x1 ;  /* 0x0000007c077c7211 */ /* 0x040fe400078608ff */
[-C--:B------:R-:W-:Y:S01]  /*1480*/  LEA.HI.X.SX32 R15, R6, R13.reuse, 0x1, P0 ;  /* 0x0000000d060f7211 */ /* 0x080fe200000f0eff */
[----:B-1----:R-:W-:Y:S01]  /*1490*/  CS2R R16, SRZ ;  /* 0x0000000000107805 */ /* 0x002fe2000001ff00 */
[----:B------:R-:W-:Y:S01]  /*14a0*/  LEA.HI.X.SX32 R125, R7, R13, 0x1, P3 ;  /* 0x0000000d077d7211 */ /* 0x000fe200018f0eff */
[----:B------:R-:W-:Y:S01]  /*14b0*/  IMAD R7, R4, 0x90, RZ ;  /* 0x0000009004077824 */ /* 0x000fe200078e02ff */
[----:B------:R-:W-:Y:S01]  /*14c0*/  CS2R R12, SRZ ;  /* 0x00000000000c7805 */ /* 0x000fe2000001ff00 */
[----:B------:R0:W-:Y:S01]  /*14d0*/  STL.64 [R1+0x10], R14 ;  /* 0x0000100e01007387 */ /* 0x0001e20000100a00 */
[----:B------:R-:W-:-:S02]  /*14e0*/  IADD3 R4, R2, 0x8, RZ ;  /* 0x0000000802047810 */ /* 0x000fc40007ffe0ff */
[----:B------:R-:W-:Y:S01]  /*14f0*/  LOP3.LUT R7, R7, 0x30, R28, 0x78, !PT ;  /* 0x0000003007077812 */ /* 0x000fe200078e781c */
[----:B------:R1:W-:Y:S03]  /*1500*/  STL.64 [R1+0x8], R10 ;  /* 0x0000080a01007387 */ /* 0x0003e60000100a00 */
[----:B------:R-:W-:Y:S01]  /*1510*/  LOP3.LUT R123, R7, 0x40, RZ, 0x3c, !PT ;  /* 0x00000040077b7812 */ /* 0x000fe200078e3cff */
[----:B------:R2:W-:Y:S01]  /*1520*/  STL.64 [R1], R8 ;  /* 0x0000000801007387 */ /* 0x0005e20000100a00 */
[----:B0-----:R-:W-:Y:S01]  /*1530*/  CS2R R14, SRZ ;  /* 0x00000000000e7805 */ /* 0x001fe2000001ff00 */
[----:B-1----:R-:W-:Y:S02]  /*1540*/  IMAD.MOV.U32 R11, RZ, RZ, -0x800000 ;  /* 0xff800000ff0b7424 */ /* 0x002fe400078e00ff */
.L_x_2:
[----:B------:R-:W3:Y:S04]  /*1550*/  LDL.64 R34, [R1+0x70] ;  /* 0x0000700001227983 */ /* 0x000ee80000100a00 */
[----:B------:R-:W4:Y:S04]  /*1560*/  LDL.64 R48, [R1+0x58] ;  /* 0x0000580001307983 */ /* 0x000f280000100a00 */
[----:B------:R-:W5:Y:S04]  /*1570*/  LDL.64 R32, [R1+0x50] ;  /* 0x0000500001207983 */ /* 0x000f680000100a00 */
[----:B--2---:R-:W2:Y:S04]  /*1580*/  LDL.64 R8, [R1+0x38] ;  /* 0x0000380001087983 */ /* 0x004ea80000100a00 */
[----:B------:R-:W2:Y:S04]  /*1590*/  LDL.64 R36, [R1+0x68] ;  /* 0x0000680001247983 */ /* 0x000ea80000100a00 */
[----:B------:R-:W2:Y:S04]  /*15a0*/  LDL.64 R38, [R1+0x60] ;  /* 0x0000600001267983 */ /* 0x000ea80000100a00 */
[----:B------:R-:W2:Y:S04]  /*15b0*/  LDL.64 R30, [R1+0x48] ;  /* 0x00004800011e7983 */ /* 0x000ea80000100a00 */
[----:B------:R-:W2:Y:S04]  /*15c0*/  LDL.64 R28, [R1+0x40] ;  /* 0x00004000011c7983 */ /* 0x000ea80000100a00 */
[----:B------:R-:W2:Y:S04]  /*15d0*/  LDL.64 R116, [R1+0x18] ;  /* 0x0000180001747983 */ /* 0x000ea80000100a00 */
[----:B------:R-:W2:Y:S04]  /*15e0*/  LDL.64 R118, [R1+0x20] ;  /* 0x0000200001767983 */ /* 0x000ea80000100a00 */
[----:B------:R-:W2:Y:S04]  /*15f0*/  LDL.64 R108, [R1] ;  /* 0x00000000016c7983 */ /* 0x000ea80000100a00 */
[----:B------:R-:W2:Y:S04]  /*1600*/  LDL.64 R112, [R1+0x10] ;  /* 0x0000100001707983 */ /* 0x000ea80000100a00 */
[----:B------:R-:W2:Y:S01]  /*1610*/  LDL.64 R110, [R1+0x8] ;  /* 0x00000800016e7983 */ /* 0x000ea20000100a00 */
[----:B---3--:R-:W-:-:S04]  /*1620*/  IMAD.WIDE R34, R5, 0x2, R34 ;  /* 0x0000000205227825 */ /* 0x008fc800078e0222 */
[C---:B----4-:R-:W-:Y:S02]  /*1630*/  IMAD.WIDE R48, R5.reuse, 0x2, R48 ;  /* 0x0000000205307825 */ /* 0x050fe400078e0230 */
[----:B------:R-:W3:Y:S02]  /*1640*/  LDG.E.U16 R34, [R34.64] ;  /* 0x0000000622227981 */ /* 0x000ee4000c1e1500 */
[C---:B-----5:R-:W-:Y:S02]  /*1650*/  IMAD.WIDE R32, R5.reuse, 0x2, R32 ;  /* 0x0000000205207825 */ /* 0x060fe400078e0220 */
[----:B------:R-:W4:Y:S02]  /*1660*/  LDG.E.U16 R48, [R48.64] ;  /* 0x0000000630307981 */ /* 0x000f24000c1e1500 */
[C---:B--2---:R-:W-:Y:S02]  /*1670*/  IMAD.WIDE R8, R5.reuse, 0x2, R8 ;  /* 0x0000000205087825 */ /* 0x044fe400078e0208 */
[----:B------:R-:W2:Y:S02]  /*1680*/  LDG.E.U16 R32, [R32.64] ;  /* 0x0000000620207981 */ /* 0x000ea4000c1e1500 */
[----:B------:R-:W-:-:S02]  /*1690*/  IMAD.WIDE R36, R5, 0x2, R36 ;  /* 0x0000000205247825 */ /* 0x000fc400078e0224 */
[----:B------:R-:W5:Y:S02]  /*16a0*/  LDG.E.U16 R8, [R8.64] ;  /* 0x0000000608087981 */ /* 0x000f64000c1e1500 */
[C---:B------:R-:W-:Y:S02]  /*16b0*/  IMAD.WIDE R38, R5.reuse, 0x2, R38 ;  /* 0x0000000205267825 */ /* 0x040fe400078e0226 */
[----:B------:R-:W5:Y:S02]  /*16c0*/  LDG.E.U16 R4, [R36.64] ;  /* 0x0000000624047981 */ /* 0x000f64000c1e1500 */
[C---:B------:R-:W-:Y:S02]  /*16d0*/  IMAD.WIDE R30, R5.reuse, 0x2, R30 ;  /* 0x00000002051e7825 */ /* 0x040fe400078e021e */
[----:B------:R-:W5:Y:S02]  /*16e0*/  LDG.E.U16 R6, [R38.64] ;  /* 0x0000000626067981 */ /* 0x000f64000c1e1500 */
[----:B------:R-:W-:-:S02]  /*16f0*/  IMAD.WIDE R28, R5, 0x2, R28 ;  /* 0x00000002051c7825 */ /* 0x000fc400078e021c */
[----:B------:R-:W5:Y:S04]  /*1700*/  LDG.E.U16 R10, [R30.64] ;  /* 0x000000061e0a7981 */ /* 0x000f68000c1e1500 */
[----:B------:R-:W5:Y:S04]  /*1710*/  LDG.E.U16 R50, [R28.64] ;  /* 0x000000061c327981 */ /* 0x000f68000c1e1500 */
[----:B------:R-:W-:Y:S06]  /*1720*/  BAR.SYNC.DEFER_BLOCKING 0x0 ;  /* 0x0000000000007b1d */ /* 0x000fec0000010000 */
[----:B---3--:R-:W-:Y:S04]  /*1730*/  STS.U16 [R3+0x8000], R34 ;  /* 0x0080002203007388 */ /* 0x008fe80000000400 */
[----:B----4-:R-:W-:Y:S04]  /*1740*/  STS.U16 [R3+0x8c00], R48 ;  /* 0x008c003003007388 */ /* 0x010fe80000000400 */
[----:B--2---:R-:W-:Y:S04]  /*1750*/  STS.U16 [R3+0x9000], R32 ;  /* 0x0090002003007388 */ /* 0x004fe80000000400 */
[----:B-----5:R0:W-:Y:S04]  /*1760*/  STS.U16 [R3+0x9c00], R8 ;  /* 0x009c000803007388 */ /* 0x0201e80000000400 */
[----:B------:R-:W-:Y:S04]  /*1770*/  STS.U16 [R3+0x8400], R4 ;  /* 0x0084000403007388 */ /* 0x000fe80000000400 */
[----:B------:R-:W-:Y:S04]  /*1780*/  STS.U16 [R3+0x8800], R6 ;  /* 0x0088000603007388 */ /* 0x000fe80000000400 */
[----:B------:R-:W-:Y:S04]  /*1790*/  STS.U16 [R3+0x9400], R10 ;  /* 0x0094000a03007388 */ /* 0x000fe80000000400 */
[----:B------:R-:W-:Y:S04]  /*17a0*/  STS.U16 [R3+0x9800], R50 ;  /* 0x0098003203007388 */ /* 0x000fe80000000400 */
[----:B------:R-:W-:Y:S06]  /*17b0*/  BAR.SYNC.DEFER_BLOCKING 0x0 ;  /* 0x0000000000007b1d */ /* 0x000fec0000010000 */
[----:B0-----:R-:W2:Y:S04]  /*17c0*/  LDL.64 R8, [R1+0x28] ;  /* 0x0000280001087983 */ /* 0x001ea80000100a00 */
[----:B------:R-:W-:Y:S04]  /*17d0*/  LDSM.16.MT88.4 R36, [R120] ;  /* 0x000000007824783b */ /* 0x000fe80000004200 */
[----:B------:R-:W0:Y:S04]  /*17e0*/  LDSM.16.M88.4 R28, [R7+0x8000] ;  /* 0x00800000071c783b */ /* 0x000e280000000200 */
[----:B------:R-:W1:Y:S04]  /*17f0*/  LDSM.16.M88.4 R64, [R7+0x8400] ;  /* 0x008400000740783b */ /* 0x000e680000000200 */
[----:B------:R-:W3:Y:S04]  /*1800*/  LDSM.16.MT88.4 R92, [R120+0x2000] ;  /* 0x00200000785c783b */ /* 0x000ee80000004200 */
[----:B------:R-:W-:Y:S04]  /*1810*/  LDSM.16.M88.4 R104, [R123+0x8400] ;  /* 0x008400007b68783b */ /* 0x000fe80000000200 */
[----:B------:R-:W-:Y:S04]  /*1820*/  LDSM.16.M88.4 R68, [R7+0x8800] ;  /* 0x008800000744783b */ /* 0x000fe80000000200 */
[----:B------:R-:W-:Y:S04]  /*1830*/  LDSM.16.M88.4 R96, [R7+0x8c00] ;  /* 0x008c00000760783b */ /* 0x000fe80000000200 */
[----:B------:R-:W-:Y:S04]  /*1840*/  LDSM.16.M88.4 R76, [R7+0x9000] ;  /* 0x00900000074c783b */ /* 0x000fe80000000200 */
[----:B------:R-:W-:Y:S04]  /*1850*/  LDSM.16.M88.4 R88, [R7+0x9400] ;  /* 0x009400000758783b */ /* 0x000fe80000000200 */
[----:B------:R-:W-:Y:S04]  /*1860*/  LDSM.16.M88.4 R48, [R7+0x9800] ;  /* 0x009800000730783b */ /* 0x000fe80000000200 */
[----:B------:R-:W-:Y:S01]  /*1870*/  LDSM.16.M88.4 R32, [R7+0x9c00] ;  /* 0x009c00000720783b */ /* 0x000fe20000000200 */
[C---:B0-----:R-:W-:Y:S08]  /*1880*/  HMMA.16816.F32.BF16 R80, R36.reuse, R28, RZ ;  /* 0x0000001c2450723c */ /* 0x041ff000000418ff */
[----:B-1----:R-:W-:Y:S11]  /*1890*/  HMMA.16816.F32.BF16 R72, R36, R64, RZ ;  /* 0x000000402448723c */ /* 0x002ff600000418ff */
[----:B------:R-:W-:Y:S05]  /*18a0*/  @!UPT UIADD3 URZ, URZ, URZ, URZ ;  /* 0x0000003f3f3ff290 */ /* 0x000fea000fffe03f */
[C---:B---3--:R-:W-:Y:S01]  /*18b0*/  HMMA.16816.F32.BF16 R28, R92.reuse, R30, R80 ;  /* 0x0000001e5c1c723c */ /* 0x048fe20000041850 */
[----:B------:R-:W0:Y:S07]  /*18c0*/  LDSM.16.MT88.4 R80, [R120+0x4000] ;  /* 0x004000007850783b */ /* 0x000e2e0000004200 */
[----:B------:R-:W-:Y:S11]  /*18d0*/  HMMA.16816.F32.BF16 R64, R92, R66, R72 ;  /* 0x000000425c40723c */ /* 0x000ff60000041848 */
[----:B------:R-:W-:Y:S11]  /*18e0*/  @!UPT UIADD3 URZ, URZ, URZ, URZ ;  /* 0x0000003f3f3ff290 */ /* 0x000ff6000fffe03f */
[----:B------:R-:W-:Y:S02]  /*18f0*/  @!UPT UIADD3 URZ, URZ, URZ, URZ ;  /* 0x0000003f3f3ff290 */ /* 0x000fe4000fffe03f */
[----:B0-----:R-:W-:Y:S01]  /*1900*/  HMMA.16816.F32.BF16 R64, R80, R104, R64 ;  /* 0x000000685040723c */ /* 0x001fe20000041840 */
[----:B------:R-:W3:Y:S07]  /*1910*/  LDL.64 R104, [R1+0x30] ;  /* 0x0000300001687983 */ /* 0x000eee0000100a00 */
[C---:B------:R-:W-:Y:S08]  /*1920*/  HMMA.16816.F32.BF16 R100, R36.reuse, R68, RZ ;  /* 0x000000442464723c */ /* 0x040ff000000418ff */
[C---:B------:R-:W-:Y:S08]  /*1930*/  HMMA.16816.F32.BF16 R56, R36.reuse, R96, RZ ;  /* 0x000000602438723c */ /* 0x040ff000000418ff */
[----:B------:R-:W-:Y:S08]  /*1940*/  HMMA.16816.F32.BF16 R72, R36, R76, RZ ;  /* 0x0000004c2448723c */ /* 0x000ff000000418ff */
[----:B------:R-:W-:Y:S08]  /*1950*/  HMMA.16816.F32.BF16 R100, R92, R70, R100 ;  /* 0x000000465c64723c */ /* 0x000ff00000041864 */
[C---:B------:R-:W-:Y:S08]  /*1960*/  HMMA.16816.F32.BF16 R68, R36.reuse, R88, RZ ;  /* 0x000000582444723c */ /* 0x040ff000000418ff */
[C---:B------:R-:W-:Y:S08]  /*1970*/  HMMA.16816.F32.BF16 R84, R36.reuse, R48, RZ ;  /* 0x000000302454723c */ /* 0x040ff000000418ff */
[----:B------:R-:W-:Y:S08]  /*1980*/  HMMA.16816.F32.BF16 R36, R36, R32, RZ ;  /* 0x000000202424723c */ /* 0x000ff000000418ff */
[C---:B------:R-:W-:Y:S01]  /*1990*/  HMMA.16816.F32.BF16 R96, R92.reuse, R98, R56 ;  /* 0x000000625c60723c */ /* 0x040fe20000041838 */
[----:B------:R-:W0:Y:S07]  /*19a0*/  LDSM.16.M88.4 R56, [R123+0x8000] ;  /* 0x008000007b38783b */ /* 0x000e2e0000000200 */
[C---:B------:R-:W-:Y:S01]  /*19b0*/  HMMA.16816.F32.BF16 R76, R92.reuse, R78, R72 ;  /* 0x0000004e5c4c723c */ /* 0x040fe20000041848 */
[----:B------:R-:W1:Y:S07]  /*19c0*/  LDSM.16.M88.4 R72, [R123+0x8800] ;  /* 0x008800007b48783b */ /* 0x000e6e0000000200 */
[C---:B------:R-:W-:Y:S01]  /*19d0*/  HMMA.16816.F32.BF16 R88, R92.reuse, R90, R68 ;  /* 0x0000005a5c58723c */ /* 0x040fe20000041844 */
[----:B------:R-:W-:Y:S07]  /*19e0*/  LDSM.16.M88.4 R68, [R123+0x8c00] ;  /* 0x008c00007b44783b */ /* 0x000fee0000000200 */
[C---:B------:R-:W-:Y:S01]  /*19f0*/  HMMA.16816.F32.BF16 R84, R92.reuse, R50, R84 ;  /* 0x000000325c54723c */ /* 0x040fe20000041854 */
[----:B------:R-:W-:Y:S07]  /*1a00*/  LDSM.16.M88.4 R48, [R123+0x9000] ;  /* 0x009000007b30783b */ /* 0x000fee0000000200 */
[----:B------:R-:W-:Y:S01]  /*1a10*/  HMMA.16816.F32.BF16 R92, R92, R34, R36 ;  /* 0x000000225c5c723c */ /* 0x000fe20000041824 */
[----:B------:R-:W4:Y:S04]  /*1a20*/  LDSM.16.MT88.4 R36, [R120+0x6000] ;  /* 0x006000007824783b */ /* 0x000f280000004200 */
[----:B------:R-:W-:Y:S03]  /*1a30*/  LDSM.16.M88.4 R32, [R123+0x9800] ;  /* 0x009800007b20783b */ /* 0x000fe60000000200 */
[C---:B0-----:R-:W-:Y:S08]  /*1a40*/  HMMA.16816.F32.BF16 R28, R80.reuse, R56, R28 ;  /* 0x00000038501c723c */ /* 0x041ff0000004181c */
[----:B-1----:R-:W-:Y:S11]  /*1a50*/  HMMA.16816.F32.BF16 R100, R80, R72, R100 ;  /* 0x000000485064723c */ /* 0x002ff60000041864 */
[----:B------:R-:W-:Y:S05]  /*1a60*/  @!UPT UIADD3 URZ, URZ, URZ, URZ ;  /* 0x0000003f3f3ff290 */ /* 0x000fea000fffe03f */
[----:B----4-:R-:W-:Y:S01]  /*1a70*/  HMMA.16816.F32.BF16 R56, R36, R58, R28 ;  /* 0x0000003a2438723c */ /* 0x010fe2000004181c */
[----:B------:R-:W0:Y:S07]  /*1a80*/  LDSM.16.M88.4 R28, [R123+0x9400] ;  /* 0x009400007b1c783b */ /* 0x000e2e0000000200 */
[----:B------:R-:W-:Y:S08]  /*1a90*/  HMMA.16816.F32.BF16 R96, R80, R68, R96 ;  /* 0x000000445060723c */ /* 0x000ff00000041860 */
[C---:B------:R-:W-:Y:S11]  /*1aa0*/  HMMA.16816.F32.BF16 R72, R36.reuse, R74, R100 ;  /* 0x0000004a2448723c */ /* 0x040ff60000041864 */
[----:B------:R-:W-:Y:S05]  /*1ab0*/  @!UPT UIADD3 URZ, URZ, URZ, URZ ;  /* 0x0000003f3f3ff290 */ /* 0x000fea000fffe03f */
[----:B------:R-:W-:Y:S01]  /*1ac0*/  HMMA.16816.F32.BF16 R68, R36, R70, R96 ;  /* 0x000000462444723c */ /* 0x000fe20000041860 */
[----:B--2---:R-:W-:-:S07]  /*1ad0*/  IMAD.WIDE R102, R0, 0x2, R8 ;  /* 0x0000000200667825 */ /* 0x004fce00078e0208 */
[----:B0-----:R-:W-:Y:S01]  /*1ae0*/  HMMA.16816.F32.BF16 R88, R80, R28, R88 ;  /* 0x0000001c5058723c */ /* 0x001fe20000041858 */
[C---:B------:R-:W-:Y:S01]  /*1af0*/  IMAD.WIDE R8, R0.reuse, 0x2, R118 ;  /* 0x0000000200087825 */ /* 0x040fe200078e0276 */
[----:B------:R0:W2:Y:S05]  /*1b00*/  LDG.E.U16 R102, [R102.64] ;  /* 0x0000000666667981 */ /* 0x0000aa000c1e1500 */
[----:B------:R-:W-:-:S05]  /*1b10*/  IMAD.WIDE R28, R0, 0x2, R116 ;  /* 0x00000002001c7825 */ /* 0x000fca00078e0274 */
[----:B------:R1:W4:Y:S01]  /*1b20*/  LDG.E.U16 R101, [R28.64] ;  /* 0x000000061c657981 */ /* 0x000322000c1e1500 */
[----:B------:R-:W-:Y:S01]  /*1b30*/  HMMA.16816.F32.BF16 R84, R80, R32, R84 ;  /* 0x000000205054723c */ /* 0x000fe20000041854 */
[----:B-1----:R-:W-:-:S06]  /*1b40*/  IMAD.WIDE R28, R0, 0x2, R108 ;  /* 0x00000002001c7825 */ /* 0x002fcc00078e026c */
[C---:B------:R-:W-:Y:S01]  /*1b50*/  IMAD.WIDE R32, R0.reuse, 0x2, R110 ;  /* 0x0000000200207825 */ /* 0x040fe200078e026e */
[----:B------:R1:W5:Y:S03]  /*1b60*/  LDG.E.U16 R10, [R28.64] ;  /* 0x000000061c0a7981 */ /* 0x000366000c1e1500 */
[----:B-1----:R-:W-:-:S05]  /*1b70*/  IMAD.WIDE R28, R0, 0x2, R124 ;  /* 0x00000002001c7825 */ /* 0x002fca00078e027c */
[----:B------:R1:W2:Y:S01]  /*1b80*/  LDG.E.U16 R97, [R28.64] ;  /* 0x000000061c617981 */ /* 0x0002a2000c1e1500 */
[----:B------:R-:W-:Y:S01]  /*1b90*/  HMMA.16816.F32.BF16 R76, R80, R48, R76 ;  /* 0x00000030504c723c */ /* 0x000fe2000004184c */
[----:B---3--:R-:W-:-:S06]  /*1ba0*/  IMAD.WIDE R98, R0, 0x2, R104 ;  /* 0x0000000200627825 */ /* 0x008fcc00078e0268 */
[----:B------:R3:W2:Y:S04]  /*1bb0*/  LDG.E.U16 R98, [R98.64] ;  /* 0x0000000662627981 */ /* 0x0006a8000c1e1500 */
[----:B---3--:R3:W2:Y:S02]  /*1bc0*/  LDG.E.U16 R99, [R8.64] ;  /* 0x0000000608637981 */ /* 0x0086a4000c1e1500 */
[----:B---3--:R-:W-:-:S06]  /*1bd0*/  IMAD.WIDE R8, R0, 0x2, R112 ;  /* 0x0000000200087825 */ /* 0x008fcc00078e0270 */
[----:B------:R3:W2:Y:S04]  /*1be0*/  LDG.E.U16 R8, [R8.64] ;  /* 0x0000000608087981 */ /* 0x0006a8000c1e1500 */
[----:B---3--:R3:W2:Y:S01]  /*1bf0*/  LDG.E.U16 R9, [R32.64] ;  /* 0x0000000620097981 */ /* 0x0086a2000c1e1500 */
[C---:B------:R-:W-:Y:S03]  /*1c00*/  HMMA.16816.F32.BF16 R48, R36.reuse, R50, R76 ;  /* 0x000000322430723c */ /* 0x040fe6000004184c */
[----:B------:R-:W0:Y:S04]  /*1c10*/  LDSM.16.M88.4 R76, [R123+0x9c00] ;  /* 0x009c00007b4c783b */ /* 0x000e280000000200 */
[----:B------:R-:W3:Y:S01]  /*1c20*/  S2R R108, SR_TID.X ;  /* 0x00000000006c7919 */ /* 0x000ee20000002100 */
[C---:B------:R-:W-:Y:S01]  /*1c30*/  HMMA.16816.F32.BF16 R64, R36.reuse, R106, R64 ;  /* 0x0000006a2440723c */ /* 0x040fe20000041840 */
[----:B------:R-:W-:Y:S01]  /*1c40*/  IADD3 R96, R2, 0x8, RZ ;  /* 0x0000000802607810 */ /* 0x000fe20007ffe0ff */
[----:B------:R-:W-:Y:S01]  /*1c50*/  FMUL R72, R72, c[0x0][0x188] ;  /* 0x0000620048487a20 */ /* 0x000fe20000400000 */
[----:B------:R-:W-:Y:S05]  /*1c60*/  BAR.SYNC.DEFER_BLOCKING 0x0 ;  /* 0x0000000000007b1d */ /* 0x000fea0000010000 */
[----:B-1----:R-:W-:Y:S01]  /*1c70*/  HMMA.16816.F32.BF16 R28, R36, R30, R88 ;  /* 0x0000001e241c723c */ /* 0x002fe20000041858 */
[----:B---3--:R-:W-:-:S07]  /*1c80*/  LOP3.LUT R108, R108, 0x3, RZ, 0xc0, !PT ;  /* 0x000000036c6c7812 */ /* 0x008fce00078ec0ff */
[----:B0-----:R-:W-:Y:S01]  /*1c90*/  HMMA.16816.F32.BF16 R80, R80, R76, R92 ;  /* 0x0000004c5050723c */ /* 0x001fe2000004185c */
[----:B------:R-:W-:-:S04]  /*1ca0*/  LEA R4, P0, R108, UR4, 0x1 ;  /* 0x000000046c047c11 */ /* 0x000fc8000f8008ff */
[C---:B------:R-:W-:Y:S02]  /*1cb0*/  IADD3 R6, P2, R4.reuse, 0x9, RZ ;  /* 0x0000000904067810 */ /* 0x040fe40007f5e0ff */
[----:B------:R-:W-:Y:S01]  /*1cc0*/  IADD3 R77, P4, R4, 0x10, RZ ;  /* 0x00000010044d7810 */ /* 0x000fe20007f9e0ff */
[----:B------:R-:W-:Y:S01]  /*1cd0*/  IMAD.X R76, RZ, RZ, UR5, P0 ;  /* 0x00000005ff4c7e24 */ /* 0x000fe200080e06ff */
[----:B------:R-:W-:Y:S01]  /*1ce0*/  HMMA.16816.F32.BF16 R32, R36, R34, R84 ;  /* 0x000000222420723c */ /* 0x000fe20000041854 */
[C---:B------:R-:W-:Y:S02]  /*1cf0*/  ISETP.GT.U32.AND P3, PT, R6.reuse, R2, PT ;  /* 0x000000020600720c */ /* 0x040fe40003f64070 */
[----:B------:R-:W-:Y:S02]  /*1d00*/  ISETP.GT.U32.AND P6, PT, R6, R96, PT ;  /* 0x000000600600720c */ /* 0x000fe40003fc4070 */
[----:B------:R-:W-:Y:S02]  /*1d10*/  IADD3 R6, P5, R4, 0x11, RZ ;  /* 0x0000001104067810 */ /* 0x000fe40007fbe0ff */
[----:B------:R-:W-:-:S02]  /*1d20*/  ISETP.GT.U32.AND P0, PT, R77, R2, PT ;  /* 0x000000024d00720c */ /* 0x000fc40003f04070 */
[----:B------:R-:W-:Y:S02]  /*1d30*/  ISETP.GT.U32.AND P1, PT, R77, R96, PT ;  /* 0x000000604d00720c */ /* 0x000fe40003f24070 */
[----:B------:R-:W-:-:S04]  /*1d40*/  IADD3.X R77, RZ, R76, RZ, P4, !PT ;  /* 0x0000004cff4d7210 */ /* 0x000fc800027fe4ff */
[----:B------:R-:W-:Y:S01]  /*1d50*/  HMMA.16816.F32.BF16 R36, R36, R78, R80 ;  /* 0x0000004e2424723c */ /* 0x000fe20000041850 */
[----:B------:R-:W-:-:S06]  /*1d60*/  ISETP.GT.U32.AND P4, PT, R6, R96, PT ;  /* 0x000000600600720c */ /* 0x000fcc0003f84070 */
[--C-:B------:R-:W-:Y:S01]  /*1d70*/  IMAD.X R78, RZ, RZ, R76.reuse, P2 ;  /* 0x000000ffff4e7224 */ /* 0x100fe200010e064c */
[----:B------:R-:W-:Y:S01]  /*1d80*/  ISETP.GT.U32.AND P2, PT, R6, R2, PT ;  /* 0x000000020600720c */ /* 0x000fe20003f44070 */
[----:B------:R-:W-:Y:S01]  /*1d90*/  FMUL R6, R65, c[0x0][0x188] ;  /* 0x0000620041067a20 */ /* 0x000fe20000400000 */
[C---:B------:R-:W-:Y:S02]  /*1da0*/  ISETP.GT.U32.AND.EX P0, PT, R77.reuse, RZ, PT, P0 ;  /* 0x000000ff4d00720c */ /* 0x040fe40003f04100 */
[C---:B------:R-:W-:Y:S02]  /*1db0*/  ISETP.GT.U32.AND.EX P3, PT, R78.reuse, RZ, PT, P3 ;  /* 0x000000ff4e00720c */ /* 0x040fe40003f64130 */
[----:B------:R-:W-:Y:S01]  /*1dc0*/  ISETP.GT.U32.AND.EX P1, PT, R77, RZ, PT, P1 ;  /* 0x000000ff4d00720c */ /* 0x000fe20003f24110 */
[----:B------:R-:W-:Y:S01]  /*1dd0*/  IMAD.X R77, RZ, RZ, R76, P5 ;  /* 0x000000ffff4d7224 */ /* 0x000fe200028e064c */
[----:B------:R-:W-:Y:S01]  /*1de0*/  ISETP.GT.U32.AND.EX P6, PT, R78, RZ, PT, P6 ;  /* 0x000000ff4e00720c */ /* 0x000fe20003fc4160 */
[----:B------:R-:W-:Y:S01]  /*1df0*/  FMUL R65, R67, c[0x0][0x188] ;  /* 0x0000620043417a20 */ /* 0x000fe20000400000 */
[----:B------:R-:W-:Y:S01]  /*1e00*/  FSEL R6, R6, -INF , !P3 ;  /* 0xff80000006067808 */ /* 0x000fe20005800000 */
[----:B------:R-:W-:Y:S01]  /*1e10*/  FMUL R73, R73, c[0x0][0x188] ;  /* 0x0000620049497a20 */ /* 0x000fe20000400000 */
[----:B------:R-:W-:-:S02]  /*1e20*/  IADD3 R78, P3, R4, 0x18, RZ ;  /* 0x00000018044e7810 */ /* 0x000fc40007f7e0ff */
[----:B------:R-:W-:Y:S01]  /*1e30*/  ISETP.GT.U32.AND.EX P2, PT, R77, RZ, PT, P2 ;  /* 0x000000ff4d00720c */ /* 0x000fe20003f44120 */
[----:B------:R-:W-:Y:S01]  /*1e40*/  FMUL R75, R75, c[0x0][0x188] ;  /* 0x000062004b4b7a20 */ /* 0x000fe20000400000 */
[----:B------:R-:W-:Y:S01]  /*1e50*/  FSEL R103, R72, -INF , !P0 ;  /* 0xff80000048677808 */ /* 0x000fe20004000000 */
[----:B------:R-:W-:Y:S01]  /*1e60*/  FMUL R74, R74, c[0x0][0x188] ;  /* 0x000062004a4a7a20 */ /* 0x000fe20000400000 */
[----:B------:R-:W-:Y:S01]  /*1e70*/  FSEL R65, R65, -INF , !P6 ;  /* 0xff80000041417808 */ /* 0x000fe20007000000 */
[----:B------:R-:W-:Y:S01]  /*1e80*/  IMAD.X R72, RZ, RZ, R76, P3 ;  /* 0x000000ffff487224 */ /* 0x000fe200018e064c */
[----:B------:R-:W-:Y:S02]  /*1e90*/  FSEL R87, R73, -INF , !P2 ;  /* 0xff80000049577808 */ /* 0x000fe40005000000 */
[----:B------:R-:W-:Y:S02]  /*1ea0*/  ISETP.GT.U32.AND.EX P4, PT, R77, RZ, PT, P4 ;  /* 0x000000ff4d00720c */ /* 0x000fe40003f84140 */
[----:B------:R-:W-:-:S02]  /*1eb0*/  IADD3 R67, P6, R4, 0x19, RZ ;  /* 0x0000001904437810 */ /* 0x000fc40007fde0ff */
[----:B------:R-:W-:Y:S02]  /*1ec0*/  IADD3 R73, P3, R4, 0x8, RZ ;  /* 0x0000000804497810 */ /* 0x000fe40007f7e0ff */
[-C--:B------:R-:W-:Y:S01]  /*1ed0*/  ISETP.GT.U32.AND P5, PT, R78, R2.reuse, PT ;  /* 0x000000024e00720c */ /* 0x080fe20003fa4070 */
[----:B------:R-:W-:Y:S01]  /*1ee0*/  FMUL R68, R68, c[0x0][0x188] ;  /* 0x0000620044447a20 */ /* 0x000fe20000400000 */
[----:B------:R-:W-:Y:S02]  /*1ef0*/  FSEL R84, R75, -INF , !P4 ;  /* 0xff8000004b547808 */ /* 0x000fe40006000000 */
[----:B------:R-:W-:Y:S02]  /*1f00*/  FSEL R89, R74, -INF , !P1 ;  /* 0xff8000004a597808 */ /* 0x000fe40004800000 */
[-C--:B------:R-:W-:Y:S01]  /*1f10*/  ISETP.GT.U32.AND P4, PT, R73, R2.reuse, PT ;  /* 0x000000024900720c */ /* 0x080fe20003f84070 */
[----:B------:R-:W-:Y:S01]  /*1f20*/  IMAD.X R73, RZ, RZ, R76, P6 ;  /* 0x000000ffff497224 */ /* 0x000fe200030e064c */
[----:B------:R-:W-:-:S02]  /*1f30*/  ISETP.GT.U32.AND P1, PT, R67, R2, PT ;  /* 0x000000024300720c */ /* 0x000fc40003f24070 */
[-C--:B------:R-:W-:Y:S02]  /*1f40*/  ISETP.GT.U32.AND P2, PT, R67, R96.reuse, PT ;  /* 0x000000604300720c */ /* 0x080fe40003f44070 */
[----:B------:R-:W-:Y:S02]  /*1f50*/  ISETP.GT.U32.AND.EX P5, PT, R72, RZ, PT, P5 ;  /* 0x000000ff4800720c */ /* 0x000fe40003fa4150 */
[-C--:B------:R-:W-:Y:S02]  /*1f60*/  ISETP.GT.U32.AND P0, PT, R78, R96.reuse, PT ;  /* 0x000000604e00720c */ /* 0x080fe40003f04070 */
[----:B------:R-:W-:Y:S01]  /*1f70*/  LOP3.LUT R67, R4, 0x21, RZ, 0xfc, !PT ;  /* 0x0000002104437812 */ /* 0x000fe200078efcff */
[----:B------:R-:W-:Y:S01]  /*1f80*/  FMUL R70, R70, c[0x0][0x188] ;  /* 0x0000620046467a20 */ /* 0x000fe20000400000 */
[----:B------:R-:W-:Y:S01]  /*1f90*/  FSEL R85, R68, -INF , !P5 ;  /* 0xff80000044557808 */ /* 0x000fe20006800000 */
[----:B------:R-:W-:Y:S01]  /*1fa0*/  FMUL R69, R69, c[0x0][0x188] ;  /* 0x0000620045457a20 */ /* 0x000fe20000400000 */
[----:B------:R-:W-:-:S02]  /*1fb0*/  ISETP.GT.U32.AND P5, PT, R67, R96, PT ;  /* 0x000000604300720c */ /* 0x000fc40003fa4070 */
[----:B------:R-:W-:Y:S02]  /*1fc0*/  ISETP.GT.U32.AND P6, PT, R67, R2, PT ;  /* 0x000000024300720c */ /* 0x000fe40003fc4070 */
[----:B------:R-:W-:Y:S02]  /*1fd0*/  ISETP.GT.U32.AND.EX P0, PT, R72, RZ, PT, P0 ;  /* 0x000000ff4800720c */ /* 0x000fe40003f04100 */
[----:B------:R-:W-:Y:S02]  /*1fe0*/  ISETP.GT.U32.AND.EX P1, PT, R73, RZ, PT, P1 ;  /* 0x000000ff4900720c */ /* 0x000fe40003f24110 */
[----:B------:R-:W-:Y:S02]  /*1ff0*/  LOP3.LUT R67, R4, 0x28, RZ, 0xfc, !PT ;  /* 0x0000002804437812 */ /* 0x000fe400078efcff */
[----:B------:R-:W-:Y:S02]  /*2000*/  FSEL R88, R70, -INF , !P0 ;  /* 0xff80000046587808 */ /* 0x000fe40004000000 */
[----:B------:R-:W-:-:S02]  /*2010*/  FSEL R90, R69, -INF , !P1 ;  /* 0xff800000455a7808 */ /* 0x000fc40004800000 */
[C---:B------:R-:W-:Y:S02]  /*2020*/  ISETP.GT.U32.AND P0, PT, R67.reuse, R96, PT ;  /* 0x000000604300720c */ /* 0x040fe40003f04070 */
[-C--:B------:R-:W-:Y:S01]  /*2030*/  ISETP.GT.U32.AND P1, PT, R67, R2.reuse, PT ;  /* 0x000000024300720c */ /* 0x080fe20003f24070 */
[----:B------:R-:W-:Y:S02]  /*2040*/  IMAD.X R67, RZ, RZ, R76, P3 ;  /* 0x000000ffff437224 */ /* 0x000fe400018e064c */
[----:B------:R-:W-:Y:S01]  /*2050*/  FMUL R64, R64, c[0x0][0x188] ;  /* 0x0000620040407a20 */ /* 0x000fe20000400000 */
[----:B------:R-:W-:Y:S02]  /*2060*/  LOP3.LUT R68, R4, 0x29, RZ, 0xfc, !PT ;  /* 0x0000002904447812 */ /* 0x000fe400078efcff */
[----:B------:R-:W-:Y:S01]  /*2070*/  ISETP.GT.U32.AND.EX P4, PT, R67, RZ, PT, P4 ;  /* 0x000000ff4300720c */ /* 0x000fe20003f84140 */
[----:B------:R-:W-:Y:S01]  /*2080*/  FMUL R110, R49, c[0x0][0x188] ;  /* 0x00006200316e7a20 */ /* 0x000fe20000400000 */
[----:B------:R-:W-:Y:S01]  /*2090*/  ISETP.GT.U32.AND P3, PT, R68, R2, PT ;  /* 0x000000024400720c */ /* 0x000fe20003f64070 */
[----:B------:R-:W-:Y:S01]  /*20a0*/  FMUL R51, R51, c[0x0][0x188] ;  /* 0x0000620033337a20 */ /* 0x000fe20000400000 */
[----:B------:R-:W-:Y:S01]  /*20b0*/  FSEL R49, R64, -INF , !P4 ;  /* 0xff80000040317808 */ /* 0x000fe20006000000 */
[----:B------:R-:W-:Y:S01]  /*20c0*/  FMUL R28, R28, c[0x0][0x188] ;  /* 0x000062001c1c7a20 */ /* 0x000fe20000400000 */
[----:B------:R-:W-:-:S02]  /*20d0*/  ISETP.GT.U32.AND.EX P5, PT, R76, RZ, PT, P5 ;  /* 0x000000ff4c00720c */ /* 0x000fc40003fa4150 */
[----:B------:R-:W-:Y:S01]  /*20e0*/  ISETP.GE.U32.AND P4, PT, R4, R2, PT ;  /* 0x000000020400720c */ /* 0x000fe20003f86070 */
[----:B------:R-:W-:Y:S01]  /*20f0*/  FMUL R29, R29, c[0x0][0x188] ;  /* 0x000062001d1d7a20 */ /* 0x000fe20000400000 */
[C---:B------:R-:W-:Y:S01]  /*2100*/  ISETP.GT.U32.AND.EX P1, PT, R76.reuse, RZ, PT, P1 ;  /* 0x000000ff4c00720c */ /* 0x040fe20003f24110 */
[----:B------:R-:W-:Y:S01]  /*2110*/  FMUL R57, R57, c[0x0][0x188] ;  /* 0x0000620039397a20 */ /* 0x000fe20000400000 */
[----:B------:R-:W-:Y:S02]  /*2120*/  FSEL R112, R51, -INF , !P5 ;  /* 0xff80000033707808 */ /* 0x000fe40006800000 */
[C---:B------:R-:W-:Y:S02]  /*2130*/  ISETP.GE.U32.AND.EX P4, PT, R76.reuse, RZ, PT, P4 ;  /* 0x000000ff4c00720c */ /* 0x040fe40003f86140 */
[----:B------:R-:W-:Y:S02]  /*2140*/  ISETP.GT.U32.AND.EX P3, PT, R76, RZ, PT, P3 ;  /* 0x000000ff4c00720c */ /* 0x000fe40003f64130 */
[----:B------:R-:W-:-:S02]  /*2150*/  LOP3.LUT R51, R4, 0x31, RZ, 0xfc, !PT ;  /* 0x0000003104337812 */ /* 0x000fc400078efcff */
[----:B------:R-:W-:Y:S02]  /*2160*/  FSEL R107, R28, -INF , !P1 ;  /* 0xff8000001c6b7808 */ /* 0x000fe40004800000 */
[----:B------:R-:W-:Y:S02]  /*2170*/  ISETP.GT.U32.AND P1, PT, R4, R2, PT ;  /* 0x000000020400720c */ /* 0x000fe40003f24070 */
[----:B------:R-:W-:Y:S02]  /*2180*/  FSEL R108, R29, -INF , !P3 ;  /* 0xff8000001d6c7808 */ /* 0x000fe40005800000 */
[----:B------:R-:W-:Y:S02]  /*2190*/  FSEL R28, R57, -INF , !P4 ;  /* 0xff800000391c7808 */ /* 0x000fe40006000000 */
[C---:B------:R-:W-:Y:S02]  /*21a0*/  ISETP.GT.U32.AND P3, PT, R51.reuse, R96, PT ;  /* 0x000000603300720c */ /* 0x040fe40003f64070 */
[----:B------:R-:W-:Y:S01]  /*21b0*/  ISETP.GT.U32.AND P4, PT, R51, R2, PT ;  /* 0x000000023300720c */ /* 0x000fe20003f84070 */
[----:B------:R-:W-:Y:S01]  /*21c0*/  FMUL R51, R56, c[0x0][0x188] ;  /* 0x0000620038337a20 */ /* 0x000fe20000400000 */
[----:B------:R-:W-:-:S02]  /*21d0*/  LOP3.LUT R67, R4, 0x30, RZ, 0xfc, !PT ;  /* 0x0000003004437812 */ /* 0x000fc400078efcff */
[----:B------:R-:W-:Y:S02]  /*21e0*/  ISETP.GT.U32.AND.EX P1, PT, R76, RZ, PT, P1 ;  /* 0x000000ff4c00720c */ /* 0x000fe40003f24110 */
[----:B------:R-:W-:Y:S02]  /*21f0*/  ISETP.GT.U32.AND P5, PT, R67, R2, PT ;  /* 0x000000024300720c */ /* 0x000fe40003fa4070 */
[----:B------:R-:W-:Y:S01]  /*2200*/  FSEL R51, R51, -INF , !P1 ;  /* 0xff80000033337808 */ /* 0x000fe20004800000 */
[----:B------:R-:W-:Y:S01]  /*2210*/  FMUL R32, R32, c[0x0][0x188] ;  /* 0x0000620020207a20 */ /* 0x000fe20000400000 */
[----:B------:R-:W-:Y:S02]  /*2220*/  ISETP.GT.U32.AND.EX P5, PT, R76, RZ, PT, P5 ;  /* 0x000000ff4c00720c */ /* 0x000fe40003fa4150 */
[----:B------:R-:W-:Y:S02]  /*2230*/  FMNMX R56, R51, R28, !PT ;  /* 0x0000001c33387209 */ /* 0x000fe40007800000 */
[----:B------:R-:W-:-:S02]  /*2240*/  FSEL R104, R32, -INF , !P5 ;  /* 0xff80000020687808 */ /* 0x000fc40006800000 */
[----:B------:R-:W-:Y:S01]  /*2250*/  FMNMX R32, R49, R56, !PT ;  /* 0x0000003831207209 */ /* 0x000fe20007800000 */
[----:B------:R-:W-:Y:S01]  /*2260*/  FMUL R33, R33, c[0x0][0x188] ;  /* 0x0000620021217a20 */ /* 0x000fe20000400000 */
[----:B------:R-:W-:Y:S01]  /*2270*/  ISETP.GT.U32.AND.EX P4, PT, R76, RZ, PT, P4 ;  /* 0x000000ff4c00720c */ /* 0x000fe20003f84140 */
[----:B------:R-:W-:Y:S01]  /*2280*/  FMUL R29, R66, c[0x0][0x188] ;  /* 0x00006200421d7a20 */ /* 0x000fe20000400000 */
[----:B------:R-:W-:Y:S02]  /*2290*/  FMNMX R32, R6, R32, !PT ;  /* 0x0000002006207209 */ /* 0x000fe40007800000 */
[C---:B------:R-:W-:Y:S02]  /*22a0*/  ISETP.GT.U32.AND P5, PT, R4.reuse, R96, PT ;  /* 0x000000600400720c */ /* 0x040fe40003fa4070 */
[----:B------:R-:W-:Y:S02]  /*22b0*/  LOP3.LUT R56, R4, 0x20, RZ, 0xfc, !PT ;  /* 0x0000002004387812 */ /* 0x000fe400078efcff */
[----:B------:R-:W-:-:S02]  /*22c0*/  FSEL R105, R33, -INF , !P4 ;  /* 0xff80000021697808 */ /* 0x000fc40006000000 */
[----:B------:R-:W-:Y:S01]  /*22d0*/  FMNMX R32, R103, R32, !PT ;  /* 0x0000002067207209 */ /* 0x000fe20007800000 */
[----:B------:R-:W-:Y:S01]  /*22e0*/  FMUL R58, R58, c[0x0][0x188] ;  /* 0x000062003a3a7a20 */ /* 0x000fe20000400000 */
[----:B------:R-:W-:Y:S02]  /*22f0*/  ISETP.GE.U32.AND P4, PT, R4, R96, PT ;  /* 0x000000600400720c */ /* 0x000fe40003f86070 */
[----:B------:R-:W-:Y:S01]  /*2300*/  FSEL R29, R29, -INF , !P1 ;  /* 0xff8000001d1d7808 */ /* 0x000fe20004800000 */
[----:B------:R-:W-:Y:S01]  /*2310*/  FMUL R59, R59, c[0x0][0x188] ;  /* 0x000062003b3b7a20 */ /* 0x000fe20000400000 */
[----:B------:R-:W-:Y:S02]  /*2320*/  ISETP.GT.U32.AND P1, PT, R56, R2, PT ;  /* 0x000000023800720c */ /* 0x000fe40003f24070 */
[----:B------:R-:W-:Y:S02]  /*2330*/  ISETP.GT.U32.AND.EX P5, PT, R76, RZ, PT, P5 ;  /* 0x000000ff4c00720c */ /* 0x000fe40003fa4150 */
[----:B------:R-:W-:Y:S01]  /*2340*/  FMNMX R32, R87, R32, !PT ;  /* 0x0000002057207209 */ /* 0x000fe20007800000 */
[----:B------:R-:W-:Y:S01]  /*2350*/  FMUL R48, R48, c[0x0][0x188] ;  /* 0x0000620030307a20 */ /* 0x000fe20000400000 */
[----:B------:R-:W-:-:S02]  /*2360*/  ISETP.GE.U32.AND.EX P4, PT, R76, RZ, PT, P4 ;  /* 0x000000ff4c00720c */ /* 0x000fc40003f86140 */
[----:B------:R-:W-:Y:S02]  /*2370*/  ISETP.GT.U32.AND.EX P1, PT, R76, RZ, PT, P1 ;  /* 0x000000ff4c00720c */ /* 0x000fe40003f24110 */
[----:B------:R-:W-:Y:S02]  /*2380*/  FSEL R33, R58, -INF , !P5 ;  /* 0xff8000003a217808 */ /* 0x000fe40006800000 */
[----:B------:R-:W-:Y:S02]  /*2390*/  LOP3.LUT R57, R4, 0x38, RZ, 0xfc, !PT ;  /* 0x0000003804397812 */ /* 0x000fe400078efcff */
[----:B------:R-:W-:Y:S02]  /*23a0*/  FMNMX R58, R85, R32, !PT ;  /* 0x00000020553a7209 */ /* 0x000fe40007800000 */
[----:B------:R-:W-:Y:S02]  /*23b0*/  FSEL R32, R59, -INF , !P4 ;  /* 0xff8000003b207808 */ /* 0x000fe40006000000 */
[----:B------:R-:W-:-:S02]  /*23c0*/  FSEL R91, R48, -INF , !P1 ;  /* 0xff800000305b7808 */ /* 0x000fc40004800000 */
[----:B------:R-:W-:Y:S02]  /*23d0*/  ISETP.GT.U32.AND.EX P6, PT, R76, RZ, PT, P6 ;  /* 0x000000ff4c00720c */ /* 0x000fe40003fc4160 */
[C---:B------:R-:W-:Y:S02]  /*23e0*/  ISETP.GT.U32.AND P5, PT, R57.reuse, R96, PT ;  /* 0x000000603900720c */ /* 0x040fe40003fa4070 */
[----:B------:R-:W-:Y:S02]  /*23f0*/  FMNMX R48, R90, R58, !PT ;  /* 0x0000003a5a307209 */ /* 0x000fe40007800000 */
[----:B------:R-:W-:Y:S02]  /*2400*/  ISETP.GT.U32.AND P4, PT, R57, R2, PT ;  /* 0x000000023900720c */ /* 0x000fe40003f84070 */
[----:B------:R-:W-:Y:S01]  /*2410*/  FMNMX R57, R33, R32, !PT ;  /* 0x0000002021397209 */ /* 0x000fe20007800000 */
[----:B------:R-:W-:Y:S01]  /*2420*/  FMUL R113, R36, c[0x0][0x188] ;  /* 0x0000620024717a20 */ /* 0x000fe20000400000 */
[----:B------:R-:W-:-:S02]  /*2430*/  FSEL R110, R110, -INF , !P6 ;  /* 0xff8000006e6e7808 */ /* 0x000fc40007000000 */
[----:B------:R-:W-:Y:S02]  /*2440*/  LOP3.LUT R4, R4, 0x39, RZ, 0xfc, !PT ;  /* 0x0000003904047812 */ /* 0x000fe400078efcff */
[----:B------:R-:W-:Y:S02]  /*2450*/  FMNMX R48, R91, R48, !PT ;  /* 0x000000305b307209 */ /* 0x000fe40007800000 */
[----:B------:R-:W-:Y:S02]  /*2460*/  FMNMX R36, R29, R57, !PT ;  /* 0x000000391d247209 */ /* 0x000fe40007800000 */
[----:B------:R-:W-:Y:S02]  /*2470*/  ISETP.GT.U32.AND P1, PT, R4, R2, PT ;  /* 0x000000020400720c */ /* 0x000fe40003f24070 */
[----:B------:R-:W-:Y:S02]  /*2480*/  FMNMX R48, R110, R48, !PT ;  /* 0x000000306e307209 */ /* 0x000fe40007800000 */
[----:B------:R-:W-:Y:S01]  /*2490*/  FMNMX R36, R65, R36, !PT ;  /* 0x0000002441247209 */ /* 0x000fe20007800000 */
[----:B------:R-:W-:Y:S01]  /*24a0*/  FMUL R37, R37, c[0x0][0x188] ;  /* 0x0000620025257a20 */ /* 0x000fe20000400000 */
[----:B------:R-:W-:-:S02]  /*24b0*/  ISETP.GT.U32.AND.EX P4, PT, R76, RZ, PT, P4 ;  /* 0x000000ff4c00720c */ /* 0x000fc40003f84140 */
[----:B------:R-:W-:Y:S02]  /*24c0*/  ISETP.GT.U32.AND.EX P1, PT, R76, RZ, PT, P1 ;  /* 0x000000ff4c00720c */ /* 0x000fe40003f24110 */
[----:B------:R-:W-:Y:S02]  /*24d0*/  FMNMX R48, R107, R48, !PT ;  /* 0x000000306b307209 */ /* 0x000fe40007800000 */
[----:B------:R-:W-:Y:S01]  /*24e0*/  FMNMX R36, R89, R36, !PT ;  /* 0x0000002459247209 */ /* 0x000fe20007800000 */
[----:B------:R-:W-:Y:S01]  /*24f0*/  FMUL R71, R71, c[0x0][0x188] ;  /* 0x0000620047477a20 */ /* 0x000fe20000400000 */
[----:B------:R-:W-:Y:S02]  /*2500*/  FSEL R113, R113, -INF , !P4 ;  /* 0xff80000071717808 */ /* 0x000fe40006000000 */
[----:B------:R-:W-:Y:S02]  /*2510*/  ISETP.GT.U32.AND P4, PT, R4, R96, PT ;  /* 0x000000600400720c */ /* 0x000fe40003f84070 */
[----:B------:R-:W-:-:S02]  /*2520*/  FMNMX R48, R108, R48, !PT ;  /* 0x000000306c307209 */ /* 0x000fc40007800000 */
[----:B------:R-:W-:Y:S02]  /*2530*/  FSEL R114, R37, -INF , !P1 ;  /* 0xff80000025727808 */ /* 0x000fe40004800000 */
[----:B------:R-:W-:Y:S02]  /*2540*/  ISETP.GT.U32.AND.EX P2, PT, R73, RZ, PT, P2 ;  /* 0x000000ff4900720c */ /* 0x000fe40003f44120 */
[----:B------:R-:W-:Y:S02]  /*2550*/  ISETP.GT.U32.AND P1, PT, R56, R96, PT ;  /* 0x000000603800720c */ /* 0x000fe40003f24070 */
[----:B------:R-:W-:Y:S01]  /*2560*/  FMNMX R4, R84, R36, !PT ;  /* 0x0000002454047209 */ /* 0x000fe20007800000 */
[----:B------:R-:W-:Y:S01]  /*2570*/  FMUL R50, R50, c[0x0][0x188] ;  /* 0x0000620032327a20 */ /* 0x000fe20000400000 */
[----:B------:R-:W-:Y:S02]  /*2580*/  FMNMX R36, R104, R48, !PT ;  /* 0x0000003068247209 */ /* 0x000fe40007800000 */
[----:B------:R-:W-:-:S02]  /*2590*/  FSEL R86, R71, -INF , !P2 ;  /* 0xff80000047567808 */ /* 0x000fc40005000000 */
[----:B------:R-:W-:Y:S02]  /*25a0*/  ISETP.GT.U32.AND.EX P1, PT, R76, RZ, PT, P1 ;  /* 0x000000ff4c00720c */ /* 0x000fe40003f24110 */
[----:B------:R-:W-:Y:S02]  /*25b0*/  FMNMX R4, R88, R4, !PT ;  /* 0x0000000458047209 */ /* 0x000fe40007800000 */
[----:B------:R-:W-:Y:S02]  /*25c0*/  FMNMX R36, R105, R36, !PT ;  /* 0x0000002469247209 */ /* 0x000fe40007800000 */
[----:B------:R-:W-:Y:S02]  /*25d0*/  FSEL R92, R50, -INF , !P1 ;  /* 0xff800000325c7808 */ /* 0x000fe40004800000 */
[----:B------:R-:W-:Y:S01]  /*25e0*/  FMNMX R4, R86, R4, !PT ;  /* 0x0000000456047209 */ /* 0x000fe20007800000 */
[----:B------:R-:W-:Y:S01]  /*25f0*/  FMUL R30, R30, c[0x0][0x188] ;  /* 0x000062001e1e7a20 */ /* 0x000fe20000400000 */
[----:B------:R-:W-:Y:S01]  /*2600*/  FMNMX R36, R113, R36, !PT ;  /* 0x0000002471247209 */ /* 0x000fe20007800000 */
[----:B------:R-:W-:Y:S01]  /*2610*/  FMUL R111, R31, c[0x0][0x188] ;  /* 0x000062001f6f7a20 */ /* 0x000fe20000400000 */
[----:B------:R-:W-:-:S02]  /*2620*/  ISETP.GT.U32.AND P2, PT, R68, R96, PT ;  /* 0x000000604400720c */ /* 0x000fc40003f44070 */
[----:B------:R-:W-:Y:S02]  /*2630*/  ISETP.GT.U32.AND.EX P0, PT, R76, RZ, PT, P0 ;  /* 0x000000ff4c00720c */ /* 0x000fe40003f04100 */
[----:B------:R-:W-:Y:S02]  /*2640*/  FMNMX R31, R92, R4, !PT ;  /* 0x000000045c1f7209 */ /* 0x000fe40007800000 */
[----:B------:R-:W-:Y:S02]  /*2650*/  FMNMX R4, R114, R36, !PT ;  /* 0x0000002472047209 */ /* 0x000fe40007800000 */
[----:B------:R-:W-:Y:S02]  /*2660*/  ISETP.GT.U32.AND P6, PT, R67, R96, PT ;  /* 0x000000604300720c */ /* 0x000fe40003fc4070 */
[----:B------:R-:W-:Y:S02]  /*2670*/  ISETP.GT.U32.AND.EX P2, PT, R76, RZ, PT, P2 ;  /* 0x000000ff4c00720c */ /* 0x000fe40003f44120 */
[----:B------:R-:W-:-:S02]  /*2680*/  FSEL R106, R30, -INF , !P0 ;  /* 0xff8000001e6a7808 */ /* 0x000fc40004000000 */
[----:B------:R-:W-:Y:S01]  /*2690*/  FMNMX R31, R112, R31, !PT ;  /* 0x0000001f701f7209 */ /* 0x000fe20007800000 */
[----:B------:R-:W-:Y:S01]  /*26a0*/  FMUL R34, R34, c[0x0][0x188] ;  /* 0x0000620022227a20 */ /* 0x000fe20000400000 */
[----:B------:R-:W-:Y:S01]  /*26b0*/  ISETP.GT.U32.AND.EX P6, PT, R76, RZ, PT, P6 ;  /* 0x000000ff4c00720c */ /* 0x000fe20003fc4160 */
[----:B------:R-:W0:Y:S01]  /*26c0*/  SHFL.BFLY PT, R30, R4, 0x2, 0x1f ;  /* 0x0c401f00041e7f89 */ /* 0x000e2200000e0000 */
[----:B------:R-:W-:Y:S02]  /*26d0*/  FSEL R111, R111, -INF , !P2 ;  /* 0xff8000006f6f7808 */ /* 0x000fe40005000000 */
[----:B------:R-:W-:Y:S01]  /*26e0*/  FMNMX R31, R106, R31, !PT ;  /* 0x0000001f6a1f7209 */ /* 0x000fe20007800000 */
[----:B------:R-:W-:Y:S01]  /*26f0*/  FMUL R35, R35, c[0x0][0x188] ;  /* 0x0000620023237a20 */ /* 0x000fe20000400000 */
[----:B------:R-:W-:Y:S02]  /*2700*/  ISETP.GT.U32.AND.EX P3, PT, R76, RZ, PT, P3 ;  /* 0x000000ff4c00720c */ /* 0x000fe40003f64130 */
[----:B------:R-:W-:-:S02]  /*2710*/  FSEL R116, R34, -INF , !P6 ;  /* 0xff80000022747808 */ /* 0x000fc40007000000 */
[----:B------:R-:W-:Y:S01]  /*2720*/  FMNMX R31, R111, R31, !PT ;  /* 0x0000001f6f1f7209 */ /* 0x000fe20007800000 */
[----:B------:R-:W-:Y:S01]  /*2730*/  FMUL R38, R38, c[0x0][0x188] ;  /* 0x0000620026267a20 */ /* 0x000fe20000400000 */
[----:B------:R-:W-:Y:S02]  /*2740*/  ISETP.GT.U32.AND.EX P5, PT, R76, RZ, PT, P5 ;  /* 0x000000ff4c00720c */ /* 0x000fe40003fa4150 */
[----:B------:R-:W-:Y:S02]  /*2750*/  FSEL R117, R35, -INF , !P3 ;  /* 0xff80000023757808 */ /* 0x000fe40005800000 */
[----:B------:R-:W-:Y:S01]  /*2760*/  FMNMX R31, R116, R31, !PT ;  /* 0x0000001f741f7209 */ /* 0x000fe20007800000 */
[----:B------:R-:W-:Y:S01]  /*2770*/  FMUL R39, R39, c[0x0][0x188] ;  /* 0x0000620027277a20 */ /* 0x000fe20000400000 */
[----:B------:R-:W-:Y:S02]  /*2780*/  ISETP.GT.U32.AND.EX P4, PT, R76, RZ, PT, P4 ;  /* 0x000000ff4c00720c */ /* 0x000fe40003f84140 */
[----:B------:R-:W-:-:S02]  /*2790*/  FSEL R118, R38, -INF , !P5 ;  /* 0xff80000026767808 */ /* 0x000fc40006800000 */
[----:B------:R-:W-:Y:S02]  /*27a0*/  FMNMX R31, R117, R31, !PT ;  /* 0x0000001f751f7209 */ /* 0x000fe40007800000 */
[----:B------:R-:W-:Y:S02]  /*27b0*/  FSEL R119, R39, -INF , !P4 ;  /* 0xff80000027777808 */ /* 0x000fe40006000000 */
[----:B------:R-:W-:-:S04]  /*27c0*/  FMNMX R31, R118, R31, !PT ;  /* 0x0000001f761f7209 */ /* 0x000fc80007800000 */
[----:B------:R-:W-:Y:S02]  /*27d0*/  FMNMX R31, R119, R31, !PT ;  /* 0x0000001f771f7209 */ /* 0x000fe40007800000 */
[----:B0-----:R-:W-:-:S03]  /*27e0*/  FMNMX R4, R4, R30, !PT ;  /* 0x0000001e04047209 */ /* 0x001fc60007800000 */
[----:B------:R-:W0:Y:S04]  /*27f0*/  SHFL.BFLY PT, R30, R31, 0x2, 0x1f ;  /* 0x0c401f001f1e7f89 */ /* 0x000e2800000e0000 */
[----:B------:R-:W1:Y:S04]  /*2800*/  SHFL.BFLY PT, R34, R4, 0x1, 0x1f ;  /* 0x0c201f0004227f89 */ /* 0x000e6800000e0000 */
[----:B--2---:R-:W-:Y:S01]  /*2810*/  STS.U16 [R3+0x8000], R98 ;  /* 0x0080006203007388 */ /* 0x004fe20000000400 */
[----:B0-----:R-:W-:-:S05]  /*2820*/  FMNMX R30, R31, R30, !PT ;  /* 0x0000001e1f1e7209 */ /* 0x001fca0007800000 */
[----:B------:R-:W0:Y:S01]  /*2830*/  SHFL.BFLY PT, R31, R30, 0x1, 0x1f ;  /* 0x0c201f001e1f7f89 */ /* 0x000e2200000e0000 */
[----:B-1----:R-:W-:-:S03]  /*2840*/  FMNMX R4, R4, R34, !PT ;  /* 0x0000002204047209 */ /* 0x002fc60007800000 */
[----:B------:R-:W-:Y:S04]  /*2850*/  STS.U16 [R3+0x8400], R102 ;  /* 0x0084006603007388 */ /* 0x000fe80000000400 */
[----:B------:R-:W-:Y:S04]  /*2860*/  STS.U16 [R3+0x8800], R99 ;  /* 0x0088006303007388 */ /* 0x000fe80000000400 */
[----:B----4-:R1:W-:Y:S04]  /*2870*/  STS.U16 [R3+0x8c00], R101 ;  /* 0x008c006503007388 */ /* 0x0103e80000000400 */
[----:B------:R-:W-:Y:S04]  /*2880*/  STS.U16 [R3+0x9000], R8 ;  /* 0x0090000803007388 */ /* 0x000fe80000000400 */
[----:B------:R-:W-:Y:S04]  /*2890*/  STS.U16 [R3+0x9400], R9 ;  /* 0x0094000903007388 */ /* 0x000fe80000000400 */
[----:B-----5:R-:W-:Y:S04]  /*28a0*/  STS.U16 [R3+0x9800], R10 ;  /* 0x0098000a03007388 */ /* 0x020fe80000000400 */
[----:B------:R2:W-:Y:S04]  /*28b0*/  STS.U16 [R3+0x9c00], R97 ;  /* 0x009c006103007388 */ /* 0x0005e80000000400 */
[----:B------:R-:W-:Y:S01]  /*28c0*/  BAR.SYNC.DEFER_BLOCKING 0x0 ;  /* 0x0000000000007b1d */ /* 0x000fe20000010000 */
[----:B------:R-:W-:-:S05]  /*28d0*/  FMNMX R4, R4, R11, !PT ;  /* 0x0000000b04047209 */ /* 0x000fca0007800000 */
[----:B------:R-:W-:Y:S01]  /*28e0*/  FADD R6, R6, -R4 ;  /* 0x8000000406067221 */ /* 0x000fe20000000000 */
[----:B0-----:R-:W-:-:S03]  /*28f0*/  FMNMX R31, R30, R31, !PT ;  /* 0x0000001f1e1f7209 */ /* 0x001fc60007800000 */
[----:B------:R-:W-:Y:S02]  /*2900*/  FMUL R6, R6, 1.4426950216293334961 ;  /* 0x3fb8aa3b06067820 */ /* 0x000fe40000400000 */
[----:B------:R-:W-:Y:S02]  /*2910*/  FADD R49, R49, -R4 ;  /* 0x8000000431317221 */ /* 0x000fe40000000000 */
[----:B------:R0:W-:Y:S01]  /*2920*/  MUFU.EX2 R109, R6 ;  /* 0x00000006006d7308 */ /* 0x0001e20000000800 */
[----:B------:R-:W-:Y:S02]  /*2930*/  FADD R11, -R4, R11 ;  /* 0x0000000b040b7221 */ /* 0x000fe40000000100 */
[----:B------:R-:W-:Y:S01]  /*2940*/  FMUL R49, R49, 1.4426950216293334961 ;  /* 0x3fb8aa3b31317820 */ /* 0x000fe20000400000 */
[----:B0-----:R-:W-:Y:S01]  /*2950*/  FMNMX R6, R31, R115, !PT ;  /* 0x000000731f067209 */ /* 0x001fe20007800000 */
[----:B------:R-:W-:Y:S01]  /*2960*/  FMUL R11, R11, 1.4426950216293334961 ;  /* 0x3fb8aa3b0b0b7820 */ /* 0x000fe20000400000 */
[----:B------:R-:W-:Y:S03]  /*2970*/  LDSM.16.M88.4 R56, [R7+0x9c00] ;  /* 0x009c00000738783b */ /* 0x000fe60000000200 */
[----:B-1----:R-:W-:Y:S01]  /*2980*/  FADD R101, R65, -R6 ;  /* 0x8000000641657221 */ /* 0x002fe20000000000 */
[----:B------:R-:W-:Y:S01]  /*2990*/  LDSM.16.M88.4 R36, [R7+0x8800] ;  /* 0x008800000724783b */ /* 0x000fe20000000200 */
[----:B------:R-:W-:-:S03]  /*29a0*/  FADD R94, R51, -R4 ;  /* 0x80000004335e7221 */ /* 0x000fc60000000000 */
[----:B------:R-:W0:Y:S01]  /*29b0*/  LDSM.16.M88.4 R64, [R7+0x9800] ;  /* 0x009800000740783b */ /* 0x000e220000000200 */
[----:B------:R1:W-:Y:S01]  /*29c0*/  MUFU.EX2 R96, R49 ;  /* 0x0000003100607308 */ /* 0x0003e20000000800 */
[----:B------:R-:W-:Y:S02]  /*29d0*/  FADD R28, R28, -R4 ;  /* 0x800000041c1c7221 */ /* 0x000fe40000000000 */
[--C-:B------:R-:W-:Y:S01]  /*29e0*/  FADD R33, R33, -R6.reuse ;  /* 0x8000000621217221 */ /* 0x100fe20000000000 */
[----:B------:R-:W-:Y:S04]  /*29f0*/  LDSM.16.M88.4 R68, [R7+0x8c00] ;  /* 0x008c00000744783b */ /* 0x000fe80000000200 */
[----:B------:R3:W4:Y:S01]  /*2a00*/  MUFU.EX2 R100, R11 ;  /* 0x0000000b00647308 */ /* 0x0007220000000800 */
[----:B-1----:R-:W1:Y:S01]  /*2a10*/  LDSM.16.M88.4 R48, [R7+0x8000] ;  /* 0x008000000730783b */ /* 0x002e620000000200 */
[----:B------:R-:W-:-:S02]  /*2a20*/  FADD R32, R32, -R6 ;  /* 0x8000000620207221 */ /* 0x000fc40000000000 */
[----:B------:R-:W-:Y:S01]  /*2a30*/  FADD R29, R29, -R6 ;  /* 0x800000061d1d7221 */ /* 0x000fe20000000000 */
[----:B------:R-:W5:Y:S01]  /*2a40*/  LDSM.16.M88.4 R72, [R7+0x9400] ;  /* 0x009400000748783b */ /* 0x000f620000000200 */
[----:B---3--:R-:W-:-:S03]  /*2a50*/  FADD R11, -R6, R115 ;  /* 0x00000073060b7221 */ /* 0x008fc60000000100 */
[----:B------:R-:W-:Y:S01]  /*2a60*/  LDSM.16.M88.4 R76, [R7+0x9000] ;  /* 0x00900000074c783b */ /* 0x000fe20000000200 */
[----:B------:R-:W-:Y:S02]  /*2a70*/  FMUL R94, R94, 1.4426950216293334961 ;  /* 0x3fb8aa3b5e5e7820 */ /* 0x000fe40000400000 */
[----:B------:R-:W-:Y:S02]  /*2a80*/  FMUL R99, R11, 1.4426950216293334961 ;  /* 0x3fb8aa3b0b637820 */ /* 0x000fe40000400000 */
[----:B------:R-:W-:Y:S01]  /*2a90*/  FMUL R101, R101, 1.4426950216293334961 ;  /* 0x3fb8aa3b65657820 */ /* 0x000fe20000400000 */
[----:B------:R-:W3:Y:S01]  /*2aa0*/  LDSM.16.M88.4 R8, [R7+0x8400] ;  /* 0x008400000708783b */ /* 0x000ee20000000200 */
[----:B------:R-:W-:Y:S02]  /*2ab0*/  FMUL R28, R28, 1.4426950216293334961 ;  /* 0x3fb8aa3b1c1c7820 */ /* 0x000fe40000400000 */
[----:B------:R-:W-:Y:S02]  /*2ac0*/  FMUL R33, R33, 1.4426950216293334961 ;  /* 0x3fb8aa3b21217820 */ /* 0x000fe40000400000 */
[----:B------:R-:W-:-:S02]  /*2ad0*/  FMUL R32, R32, 1.4426950216293334961 ;  /* 0x3fb8aa3b20207820 */ /* 0x000fc40000400000 */
[----:B------:R-:W-:Y:S01]  /*2ae0*/  FMUL R29, R29, 1.4426950216293334961 ;  /* 0x3fb8aa3b1d1d7820 */ /* 0x000fe20000400000 */
[----:B------:R-:W-:Y:S08]  /*2af0*/  MUFU.EX2 R99, R99 ;  /* 0x0000006300637308 */ /* 0x000ff00000000800 */
[----:B------:R-:W-:Y:S08]  /*2b00*/  MUFU.EX2 R94, R94 ;  /* 0x0000005e005e7308 */ /* 0x000ff00000000800 */
[----:B------:R4:W0:Y:S08]  /*2b10*/  MUFU.EX2 R93, R28 ;  /* 0x0000001c005d7308 */ /* 0x0008300000000800 */
[----:B------:R-:W-:Y:S08]  /*2b20*/  MUFU.EX2 R98, R33 ;  /* 0x0000002100627308 */ /* 0x000ff00000000800 */
[----:B--2---:R-:W2:Y:S08]  /*2b30*/  MUFU.EX2 R97, R32 ;  /* 0x0000002000617308 */ /* 0x004eb00000000800 */
[----:B------:R0:W-:Y:S08]  /*2b40*/  MUFU.EX2 R95, R29 ;  /* 0x0000001d005f7308 */ /* 0x0001f00000000800 */
[----:B------:R-:W1:Y:S01]  /*2b50*/  MUFU.EX2 R101, R101 ;  /* 0x0000006500657308 */ /* 0x000e620000000800 */
[C---:B----4-:R-:W-:Y:S01]  /*2b60*/  FMUL R28, R100.reuse, R20 ;  /* 0x00000014641c7220 */ /* 0x050fe20000400000 */
[----:B0-----:R-:W-:Y:S01]  /*2b70*/  F2FP.BF16.PACK_AB R80, R93, R94 ;  /* 0x0000005e5d50723e */ /* 0x001fe200000010ff */
[----:B------:R-:W-:Y:S01]  /*2b80*/  FMUL R29, R100, R21 ;  /* 0x00000015641d7220 */ /* 0x000fe20000400000 */
[----:B--2---:R-:W-:Y:S01]  /*2b90*/  F2FP.BF16.PACK_AB R81, R97, R98 ;  /* 0x000000626151723e */ /* 0x004fe200000010ff */
[----:B------:R-:W-:Y:S01]  /*2ba0*/  FMUL R30, R99, R22 ;  /* 0x00000016631e7220 */ /* 0x000fe20000400000 */
[----:B------:R-:W-:Y:S01]  /*2bb0*/  F2FP.BF16.PACK_AB R82, R109, R96 ;  /* 0x000000606d52723e */ /* 0x000fe200000010ff */
[----:B------:R-:W-:-:S02]  /*2bc0*/  FMUL R31, R99, R23 ;  /* 0x00000017631f7220 */ /* 0x000fc40000400000 */
[C---:B------:R-:W-:Y:S02]  /*2bd0*/  FMUL R20, R100.reuse, R12 ;  /* 0x0000000c64147220 */ /* 0x040fe40000400000 */
[C---:B------:R-:W-:Y:S02]  /*2be0*/  FMUL R21, R100.reuse, R13 ;  /* 0x0000000d64157220 */ /* 0x040fe40000400000 */
[C---:B------:R-:W-:Y:S02]  /*2bf0*/  FMUL R22, R99.reuse, R14 ;  /* 0x0000000e63167220 */ /* 0x040fe40000400000 */
[----:B------:R-:W-:Y:S01]  /*2c00*/  FMUL R23, R99, R15 ;  /* 0x0000000f63177220 */ /* 0x000fe20000400000 */
[----:B-1----:R-:W-:Y:S01]  /*2c10*/  F2FP.BF16.PACK_AB R83, R101, R95 ;  /* 0x0000005f6553723e */ /* 0x002fe200000010ff */
[C---:B------:R-:W-:Y:S02]  /*2c20*/  FMUL R44, R100.reuse, R44 ;  /* 0x0000002c642c7220 */ /* 0x040fe40000400000 */
[----:B------:R-:W-:-:S02]  /*2c30*/  FMUL R45, R100, R45 ;  /* 0x0000002d642d7220 */ /* 0x000fc40000400000 */
[C---:B------:R-:W-:Y:S02]  /*2c40*/  FMUL R46, R99.reuse, R46 ;  /* 0x0000002e632e7220 */ /* 0x040fe40000400000 */
[C---:B------:R-:W-:Y:S02]  /*2c50*/  FMUL R47, R99.reuse, R47 ;  /* 0x0000002f632f7220 */ /* 0x040fe40000400000 */
[C---:B------:R-:W-:Y:S02]  /*2c60*/  FMUL R12, R100.reuse, R52 ;  /* 0x00000034640c7220 */ /* 0x040fe40000400000 */
[----:B------:R-:W-:Y:S02]  /*2c70*/  FMUL R13, R100, R53 ;  /* 0x00000035640d7220 */ /* 0x000fe40000400000 */
[C---:B------:R-:W-:Y:S02]  /*2c80*/  FMUL R14, R99.reuse, R54 ;  /* 0x00000036630e7220 */ /* 0x040fe40000400000 */
[----:B------:R-:W-:Y:S01]  /*2c90*/  FMUL R15, R99, R55 ;  /* 0x00000037630f7220 */ /* 0x000fe20000400000 */
[----:B------:R-:W-:Y:S01]  /*2ca0*/  HMMA.16816.F32.BF16 R20, R80, R64, R20 ;  /* 0x000000405014723c */ /* 0x000fe20000041814 */
[----:B------:R-:W-:-:S02]  /*2cb0*/  FADD R87, R87, -R4 ;  /* 0x8000000457577221 */ /* 0x000fc40000000000 */
[--C-:B------:R-:W-:Y:S02]  /*2cc0*/  FADD R85, R85, -R4.reuse ;  /* 0x8000000455557221 */ /* 0x100fe40000000000 */
[--C-:B------:R-:W-:Y:S02]  /*2cd0*/  FADD R90, R90, -R4.reuse ;  /* 0x800000045a5a7221 */ /* 0x100fe40000000000 */
[----:B------:R-:W-:Y:S02]  /*2ce0*/  FADD R65, R103, -R4 ;  /* 0x8000000467417221 */ /* 0x000fe40000000000 */
[--C-:B------:R-:W-:Y:S02]  /*2cf0*/  FADD R89, R89, -R6.reuse ;  /* 0x8000000659597221 */ /* 0x100fe40000000000 */
[--C-:B------:R-:W-:Y:S02]  /*2d00*/  FADD R84, R84, -R6.reuse ;  /* 0x8000000654547221 */ /* 0x100fe40000000000 */
[----:B------:R-:W-:-:S02]  /*2d10*/  FADD R88, R88, -R6 ;  /* 0x8000000658587221 */ /* 0x000fc40000000000 */
[----:B------:R-:W-:Y:S01]  /*2d20*/  FADD R86, R86, -R6 ;  /* 0x8000000656567221 */ /* 0x000fe20000000000 */
[C---:B------:R-:W-:Y:S01]  /*2d30*/  HMMA.16816.F32.BF16 R44, R80.reuse, R48, R44 ;  /* 0x00000030502c723c */ /* 0x040fe2000004182c */
[C---:B------:R-:W-:Y:S02]  /*2d40*/  FMUL R60, R100.reuse, R60 ;  /* 0x0000003c643c7220 */ /* 0x040fe40000400000 */
[----:B------:R-:W-:Y:S02]  /*2d50*/  FMUL R61, R100, R61 ;  /* 0x0000003d643d7220 */ /* 0x000fe40000400000 */
[C---:B------:R-:W-:Y:S02]  /*2d60*/  FMUL R62, R99.reuse, R62 ;  /* 0x0000003e633e7220 */ /* 0x040fe40000400000 */
[----:B------:R-:W-:Y:S01]  /*2d70*/  FMUL R63, R99, R63 ;  /* 0x0000003f633f7220 */ /* 0x000fe20000400000 */
[----:B------:R-:W-:Y:S01]  /*2d80*/  HMMA.16816.F32.BF16 R12, R80, R56, R12 ;  /* 0x00000038500c723c */ /* 0x000fe2000004180c */
[----:B------:R-:W-:-:S02]  /*2d90*/  FMUL R65, R65, 1.4426950216293334961 ;  /* 0x3fb8aa3b41417820 */ /* 0x000fc40000400000 */
[----:B------:R-:W-:Y:S02]  /*2da0*/  FMUL R48, R85, 1.4426950216293334961 ;  /* 0x3fb8aa3b55307820 */ /* 0x000fe40000400000 */
[----:B------:R-:W-:Y:S02]  /*2db0*/  FMUL R49, R90, 1.4426950216293334961 ;  /* 0x3fb8aa3b5a317820 */ /* 0x000fe40000400000 */
[----:B------:R-:W-:Y:S02]  /*2dc0*/  FMUL R56, R87, 1.4426950216293334961 ;  /* 0x3fb8aa3b57387820 */ /* 0x000fe40000400000 */
[----:B------:R-:W-:Y:S02]  /*2dd0*/  FMUL R57, R89, 1.4426950216293334961 ;  /* 0x3fb8aa3b59397820 */ /* 0x000fe40000400000 */
[----:B------:R-:W-:Y:S02]  /*2de0*/  FMUL R64, R84, 1.4426950216293334961 ;  /* 0x3fb8aa3b54407820 */ /* 0x000fe40000400000 */
[----:B------:R-:W-:-:S02]  /*2df0*/  FMUL R55, R88, 1.4426950216293334961 ;  /* 0x3fb8aa3b58377820 */ /* 0x000fc40000400000 */
[----:B------:R-:W-:Y:S01]  /*2e00*/  FMUL R52, R86, 1.4426950216293334961 ;  /* 0x3fb8aa3b56347820 */ /* 0x000fe20000400000 */
[----:B------:R-:W-:Y:S01]  /*2e10*/  HMMA.16816.F32.BF16 R60, R80, R36, R60 ;  /* 0x00000024503c723c */ /* 0x000fe2000004183c */
[C---:B------:R-:W-:Y:S01]  /*2e20*/  FMUL R32, R100.reuse, R24 ;  /* 0x0000001864207220 */ /* 0x040fe20000400000 */
[----:B------:R-:W-:Y:S01]  /*2e30*/  MUFU.EX2 R65, R65 ;  /* 0x0000004100417308 */ /* 0x000fe20000000800 */
[C---:B------:R-:W-:Y:S02]  /*2e40*/  FMUL R33, R100.reuse, R25 ;  /* 0x0000001964217220 */ /* 0x040fe40000400000 */
[C---:B------:R-:W-:Y:S02]  /*2e50*/  FMUL R34, R99.reuse, R26 ;  /* 0x0000001a63227220 */ /* 0x040fe40000400000 */
[----:B------:R-:W-:Y:S02]  /*2e60*/  FMUL R35, R99, R27 ;  /* 0x0000001b63237220 */ /* 0x000fe40000400000 */
[C---:B------:R-:W-:Y:S01]  /*2e70*/  FMUL R24, R100.reuse, R16 ;  /* 0x0000001064187220 */ /* 0x040fe20000400000 */
[----:B------:R-:W0:Y:S01]  /*2e80*/  MUFU.EX2 R56, R56 ;  /* 0x0000003800387308 */ /* 0x000e220000000800 */
[----:B------:R-:W-:-:S02]  /*2e90*/  FMUL R25, R100, R17 ;  /* 0x0000001164197220 */ /* 0x000fc40000400000 */
[C---:B------:R-:W-:Y:S02]  /*2ea0*/  FMUL R26, R99.reuse, R18 ;  /* 0x00000012631a7220 */ /* 0x040fe40000400000 */
[----:B------:R-:W-:-:S03]  /*2eb0*/  FMUL R27, R99, R19 ;  /* 0x00000013631b7220 */ /* 0x000fc60000400000 */
[----:B------:R-:W-:Y:S01]  /*2ec0*/  MUFU.EX2 R48, R48 ;  /* 0x0000003000307308 */ /* 0x000fe20000000800 */
[C---:B------:R-:W-:Y:S02]  /*2ed0*/  FMUL R40, R100.reuse, R40 ;  /* 0x0000002864287220 */ /* 0x040fe40000400000 */
[----:B------:R-:W-:Y:S02]  /*2ee0*/  FMUL R41, R100, R41 ;  /* 0x0000002964297220 */ /* 0x000fe40000400000 */
[----:B------:R-:W-:-:S03]  /*2ef0*/  FMUL R42, R99, R42 ;  /* 0x0000002a632a7220 */ /* 0x000fc60000400000 */
[----:B------:R-:W-:Y:S01]  /*2f00*/  MUFU.EX2 R49, R49 ;  /* 0x0000003100317308 */ /* 0x000fe20000000800 */
[----:B------:R-:W-:-:S07]  /*2f10*/  FMUL R43, R99, R43 ;  /* 0x0000002b632b7220 */ /* 0x000fce0000400000 */
[----:B------:R-:W-:Y:S01]  /*2f20*/  MUFU.EX2 R57, R57 ;  /* 0x0000003900397308 */ /* 0x000fe20000000800 */
[C---:B------:R-:W-:Y:S07]  /*2f30*/  HMMA.16816.F32.BF16 R32, R80.reuse, R68, R32 ;  /* 0x000000445020723c */ /* 0x040fee0000041820 */
[----:B------:R-:W1:Y:S01]  /*2f40*/  MUFU.EX2 R64, R64 ;  /* 0x0000004000407308 */ /* 0x000e620000000800 */
[C---:B-----5:R-:W-:Y:S07]  /*2f50*/  HMMA.16816.F32.BF16 R24, R80.reuse, R72, R24 ;  /* 0x000000485018723c */ /* 0x060fee0000041818 */
[----:B------:R-:W-:Y:S08]  /*2f60*/  MUFU.EX2 R55, R55 ;  /* 0x0000003700377308 */ /* 0x000ff00000000800 */
[----:B------:R-:W2:Y:S01]  /*2f70*/  MUFU.EX2 R52, R52 ;  /* 0x0000003400347308 */ /* 0x000ea20000000800 */
[----:B---3--:R-:W-:Y:S01]  /*2f80*/  HMMA.16816.F32.BF16 R40, R80, R8, R40 ;  /* 0x000000085028723c */ /* 0x008fe20000041828 */
[----:B0-----:R-:W-:-:S02]  /*2f90*/  F2FP.BF16.PACK_AB R16, R56, R65 ;  /* 0x000000413810723e */ /* 0x001fc400000010ff */
[----:B-1----:R-:W-:Y:S02]  /*2fa0*/  F2FP.BF16.PACK_AB R17, R64, R57 ;  /* 0x000000394011723e */ /* 0x002fe400000010ff */
[----:B------:R-:W-:Y:S01]  /*2fb0*/  F2FP.BF16.PACK_AB R18, R49, R48 ;  /* 0x000000303112723e */ /* 0x000fe200000010ff */
[----:B------:R-:W-:Y:S01]  /*2fc0*/  FADD R97, R98, R97 ;  /* 0x0000006162617221 */ /* 0x000fe20000000000 */
[----:B--2---:R-:W-:-:S03]  /*2fd0*/  F2FP.BF16.PACK_AB R19, R52, R55 ;  /* 0x000000373413723e */ /* 0x004fc600000010ff */
[----:B------:R-:W-:Y:S01]  /*2fe0*/  FADD R95, R95, R97 ;  /* 0x000000615f5f7221 */ /* 0x000fe20000000000 */
[----:B------:R-:W-:Y:S03]  /*2ff0*/  HMMA.16816.F32.BF16 R28, R80, R76, R28 ;  /* 0x0000004c501c723c */ /* 0x000fe6000004181c */
[----:B------:R-:W-:-:S05]  /*3000*/  FADD R95, R101, R95 ;  /* 0x0000005f655f7221 */ /* 0x000fca0000000000 */
[C---:B------:R-:W-:Y:S01]  /*3010*/  HMMA.16816.F32.BF16 R60, R16.reuse, R38, R60 ;  /* 0x00000026103c723c */ /* 0x040fe2000004183c */
[----:B------:R-:W0:Y:S01]  /*3020*/  LDSM.16.M88.4 R36, [R123+0x8000] ;  /* 0x008000007b24783b */ /* 0x000e220000000200 */
[--C-:B------:R-:W-:Y:S02]  /*3030*/  FADD R83, R91, -R4.reuse ;  /* 0x800000045b537221 */ /* 0x100fe40000000000 */
[--C-:B------:R-:W-:Y:S02]  /*3040*/  FADD R110, R110, -R4.reuse ;  /* 0x800000046e6e7221 */ /* 0x100fe40000000000 */
[--C-:B------:R-:W-:Y:S02]  /*3050*/  FADD R107, R107, -R4.reuse ;  /* 0x800000046b6b7221 */ /* 0x100fe40000000000 */
[----:B------:R-:W-:Y:S01]  /*3060*/  FADD R108, R108, -R4 ;  /* 0x800000046c6c7221 */ /* 0x000fe20000000000 */
[----:B------:R-:W-:Y:S01]  /*3070*/  HMMA.16816.F32.BF16 R68, R16, R70, R32 ;  /* 0x000000461044723c */ /* 0x000fe20000041820 */
[--C-:B------:R-:W-:Y:S01]  /*3080*/  FADD R92, R92, -R6.reuse ;  /* 0x800000065c5c7221 */ /* 0x100fe20000000000 */
[----:B------:R-:W1:Y:S01]  /*3090*/  LDSM.16.M88.4 R32, [R123+0x8400] ;  /* 0x008400007b20783b */ /* 0x000e620000000200 */
[----:B------:R-:W-:-:S02]  /*30a0*/  FADD R81, R112, -R6 ;  /* 0x8000000670517221 */ /* 0x000fc40000000000 */
[--C-:B------:R-:W-:Y:S02]  /*30b0*/  FADD R106, R106, -R6.reuse ;  /* 0x800000066a6a7221 */ /* 0x100fe40000000000 */
[----:B------:R-:W-:Y:S01]  /*30c0*/  FADD R111, R111, -R6 ;  /* 0x800000066f6f7221 */ /* 0x000fe20000000000 */
[----:B------:R-:W-:Y:S01]  /*30d0*/  HMMA.16816.F32.BF16 R72, R16, R74, R24 ;  /* 0x0000004a1048723c */ /* 0x000fe20000041818 */
[----:B------:R-:W-:Y:S02]  /*30e0*/  FADD R93, R94, R93 ;  /* 0x0000005d5e5d7221 */ /* 0x000fe40000000000 */
[----:B------:R-:W-:-:S04]  /*30f0*/  FMUL R83, R83, 1.4426950216293334961 ;  /* 0x3fb8aa3b53537820 */ /* 0x000fc80000400000 */
[----:B------:R-:W-:Y:S01]  /*3100*/  FADD R24, R57, R95 ;  /* 0x0000005f39187221 */ /* 0x000fe20000000000 */
[----:B------:R-:W-:Y:S01]  /*3110*/  HMMA.16816.F32.BF16 R40, R16, R10, R40 ;  /* 0x0000000a1028723c */ /* 0x000fe20000041828 */
[----:B------:R-:W-:Y:S02]  /*3120*/  FMUL R53, R110, 1.4426950216293334961 ;  /* 0x3fb8aa3b6e357820 */ /* 0x000fe40000400000 */
[----:B------:R-:W-:Y:S02]  /*3130*/  FMUL R54, R92, 1.4426950216293334961 ;  /* 0x3fb8aa3b5c367820 */ /* 0x000fe40000400000 */
[----:B------:R-:W-:Y:S02]  /*3140*/  FMUL R81, R81, 1.4426950216293334961 ;  /* 0x3fb8aa3b51517820 */ /* 0x000fe40000400000 */
[----:B------:R-:W-:Y:S02]  /*3150*/  FMUL R11, R107, 1.4426950216293334961 ;  /* 0x3fb8aa3b6b0b7820 */ /* 0x000fe40000400000 */
[----:B------:R-:W-:-:S02]  /*3160*/  FMUL R10, R108, 1.4426950216293334961 ;  /* 0x3fb8aa3b6c0a7820 */ /* 0x000fc40000400000 */
[----:B------:R-:W-:Y:S02]  /*3170*/  FMUL R82, R106, 1.4426950216293334961 ;  /* 0x3fb8aa3b6a527820 */ /* 0x000fe40000400000 */
[----:B------:R-:W-:Y:S02]  /*3180*/  FMUL R84, R111, 1.4426950216293334961 ;  /* 0x3fb8aa3b6f547820 */ /* 0x000fe40000400000 */
[----:B------:R-:W-:Y:S02]  /*3190*/  FADD R93, R96, R93 ;  /* 0x0000005d605d7221 */ /* 0x000fe40000000000 */
[----:B------:R-:W-:Y:S01]  /*31a0*/  FADD R24, R64, R24 ;  /* 0x0000001840187221 */ /* 0x000fe20000000000 */
[----:B------:R-:W-:Y:S01]  /*31b0*/  HMMA.16816.F32.BF16 R44, R16, R50, R44 ;  /* 0x00000032102c723c */ /* 0x000fe2000004182c */
[----:B------:R-:W-:Y:S01]  /*31c0*/  FADD R93, R109, R93 ;  /* 0x0000005d6d5d7221 */ /* 0x000fe20000000000 */
[----:B------:R-:W-:Y:S01]  /*31d0*/  MUFU.EX2 R83, R83 ;  /* 0x0000005300537308 */ /* 0x000fe20000000800 */
[----:B------:R-:W-:-:S02]  /*31e0*/  FADD R55, R55, R24 ;  /* 0x0000001837377221 */ /* 0x000fc40000000000 */
[----:B------:R-:W2:Y:S01]  /*31f0*/  LDSM.16.M88.4 R24, [R123+0x8c00] ;  /* 0x008c00007b18783b */ /* 0x000ea20000000200 */
[----:B------:R-:W-:-:S04]  /*3200*/  FADD R65, R65, R93 ;  /* 0x0000005d41417221 */ /* 0x000fc80000000000 */
[----:B------:R-:W3:Y:S01]  /*3210*/  MUFU.EX2 R53, R53 ;  /* 0x0000003500357308 */ /* 0x000ee20000000800 */
[----:B------:R-:W-:-:S07]  /*3220*/  FADD R56, R56, R65 ;  /* 0x0000004138387221 */ /* 0x000fce0000000000 */
[----:B------:R-:W-:Y:S08]  /*3230*/  MUFU.EX2 R11, R11 ;  /* 0x0000000b000b7308 */ /* 0x000ff00000000800 */
[----:B------:R-:W4:Y:S08]  /*3240*/  MUFU.EX2 R10, R10 ;  /* 0x0000000a000a7308 */ /* 0x000f300000000800 */
[----:B------:R-:W-:Y:S08]  /*3250*/  MUFU.EX2 R54, R54 ;  /* 0x0000003600367308 */ /* 0x000ff00000000800 */
[----:B------:R-:W5:Y:S08]  /*3260*/  MUFU.EX2 R81, R81 ;  /* 0x0000005100517308 */ /* 0x000f700000000800 */
[----:B------:R-:W-:Y:S08]  /*3270*/  MUFU.EX2 R82, R82 ;  /* 0x0000005200527308 */ /* 0x000ff00000000800 */
[----:B------:R-:W0:Y:S01]  /*3280*/  MUFU.EX2 R84, R84 ;  /* 0x0000005400547308 */ /* 0x000e220000000800 */
[C---:B------:R-:W-:Y:S01]  /*3290*/  HMMA.16816.F32.BF16 R76, R16.reuse, R78, R28 ;  /* 0x0000004e104c723c */ /* 0x040fe2000004181c */
[----:B------:R-:W1:Y:S01]  /*32a0*/  LDSM.16.M88.4 R28, [R123+0x8800] ;  /* 0x008800007b1c783b */ /* 0x000e620000000200 */
[----:B------:R-:W-:Y:S01]  /*32b0*/  FADD R56, R48, R56 ;  /* 0x0000003830387221 */ /* 0x000fe20000000000 */
[----:B---3--:R-:W-:Y:S01]  /*32c0*/  F2FP.BF16.PACK_AB R48, R53, R83 ;  /* 0x000000533530723e */ /* 0x008fe200000010ff */
[----:B------:R-:W-:Y:S01]  /*32d0*/  FADD R104, R104, -R4 ;  /* 0x8000000468687221 */ /* 0x000fe20000000000 */
[----:B----4-:R-:W-:Y:S01]  /*32e0*/  F2FP.BF16.PACK_AB R50, R10, R11 ;  /* 0x0000000b0a32723e */ /* 0x010fe200000010ff */
[----:B------:R-:W-:Y:S01]  /*32f0*/  FADD R86, R49, R56 ;  /* 0x0000003831567221 */ /* 0x000fe20000000000 */
[----:B-----5:R-:W-:Y:S01]  /*3300*/  F2FP.BF16.PACK_AB R49, R81, R54 ;  /* 0x000000365131723e */ /* 0x020fe200000010ff */
[----:B------:R-:W-:Y:S01]  /*3310*/  HMMA.16816.F32.BF16 R64, R16, R66, R20 ;  /* 0x000000421040723c */ /* 0x000fe20000041814 */
[----:B------:R-:W-:Y:S01]  /*3320*/  FMUL R8, R104, 1.4426950216293334961 ;  /* 0x3fb8aa3b68087820 */ /* 0x000fe20000400000 */
[----:B------:R-:W-:Y:S01]  /*3330*/  LDSM.16.M88.4 R20, [R123+0x9000] ;  /* 0x009000007b14783b */ /* 0x000fe20000000200 */
[----:B------:R-:W-:Y:S01]  /*3340*/  FADD R105, R105, -R4 ;  /* 0x8000000469697221 */ /* 0x000fe20000000000 */
[----:B0-----:R-:W-:-:S04]  /*3350*/  F2FP.BF16.PACK_AB R51, R84, R82 ;  /* 0x000000525433723e */ /* 0x001fc800000010ff */
[----:B------:R-:W-:Y:S01]  /*3360*/  HMMA.16816.F32.BF16 R56, R16, R58, R12 ;  /* 0x0000003a1038723c */ /* 0x000fe2000004180c */
[----:B------:R-:W0:Y:S01]  /*3370*/  LDSM.16.M88.4 R16, [R123+0x9400] ;  /* 0x009400007b10783b */ /* 0x000e220000000200 */
[----:B------:R-:W-:Y:S02]  /*3380*/  FADD R117, R117, -R6 ;  /* 0x8000000675757221 */ /* 0x000fe40000000000 */
[----:B------:R-:W-:-:S03]  /*3390*/  FADD R55, R52, R55 ;  /* 0x0000003734377221 */ /* 0x000fc60000000000 */
[----:B------:R-:W-:Y:S01]  /*33a0*/  FADD R12, R116, -R6 ;  /* 0x80000006740c7221 */ /* 0x000fe20000000000 */
[----:B------:R-:W-:Y:S01]  /*33b0*/  HMMA.16816.F32.BF16 R44, R48, R36, R44 ;  /* 0x00000024302c723c */ /* 0x000fe2000004182c */
[----:B------:R-:W-:Y:S02]  /*33c0*/  FMUL R9, R105, 1.4426950216293334961 ;  /* 0x3fb8aa3b69097820 */ /* 0x000fe40000400000 */
[----:B------:R-:W-:Y:S02]  /*33d0*/  FMUL R12, R12, 1.4426950216293334961 ;  /* 0x3fb8aa3b0c0c7820 */ /* 0x000fe40000400000 */
[----:B------:R-:W-:Y:S02]  /*33e0*/  FADD R113, R113, -R4 ;  /* 0x8000000471717221 */ /* 0x000fe40000000000 */
[----:B------:R-:W-:Y:S01]  /*33f0*/  FMUL R36, R117, 1.4426950216293334961 ;  /* 0x3fb8aa3b75247820 */ /* 0x000fe20000400000 */
[----:B------:R-:W3:Y:S01]  /*3400*/  MUFU.EX2 R8, R8 ;  /* 0x0000000800087308 */ /* 0x000ee20000000800 */
[----:B------:R-:W-:-:S02]  /*3410*/  FADD R86, R83, R86 ;  /* 0x0000005653567221 */ /* 0x000fc40000000000 */
[----:B------:R-:W-:Y:S02]  /*3420*/  FADD R55, R54, R55 ;  /* 0x0000003736377221 */ /* 0x000fe40000000000 */
[----:B------:R-:W-:-:S03]  /*3430*/  FADD R118, R118, -R6 ;  /* 0x8000000676767221 */ /* 0x000fc60000000000 */
[----:B------:R4:W5:Y:S01]  /*3440*/  MUFU.EX2 R83, R12 ;  /* 0x0000000c00537308 */ /* 0x0009620000000800 */
[----:B------:R-:W-:Y:S02]  /*3450*/  FMUL R80, R113, 1.4426950216293334961 ;  /* 0x3fb8aa3b71507820 */ /* 0x000fe40000400000 */
[----:B------:R-:W-:Y:S02]  /*3460*/  FADD R85, R114, -R4 ;  /* 0x8000000472557221 */ /* 0x000fe40000000000 */
[----:B------:R-:W-:Y:S02]  /*3470*/  FADD R119, R119, -R6 ;  /* 0x8000000677777221 */ /* 0x000fe40000000000 */
[----:B------:R-:W-:Y:S01]  /*3480*/  FADD R86, R53, R86 ;  /* 0x0000005635567221 */ /* 0x000fe20000000000 */
[----:B------:R-:W0:Y:S01]  /*3490*/  MUFU.EX2 R9, R9 ;  /* 0x0000000900097308 */ /* 0x000e220000000800 */
[----:B------:R-:W-:Y:S01]  /*34a0*/  FADD R81, R81, R55 ;  /* 0x0000003751517221 */ /* 0x000fe20000000000 */
[----:B-1----:R-:W-:Y:S01]  /*34b0*/  HMMA.16816.F32.BF16 R40, R48, R32, R40 ;  /* 0x000000203028723c */ /* 0x002fe20000041828 */
[----:B------:R-:W-:Y:S01]  /*34c0*/  FMUL R118, R118, 1.4426950216293334961 ;  /* 0x3fb8aa3b76767820 */ /* 0x000fe20000400000 */
[----:B----4-:R-:W1:Y:S01]  /*34d0*/  LDSM.16.M88.4 R12, [R123+0x9800] ;  /* 0x009800007b0c783b */ /* 0x010e620000000200 */
[----:B------:R-:W-:-:S03]  /*34e0*/  FMUL R85, R85, 1.4426950216293334961 ;  /* 0x3fb8aa3b55557820 */ /* 0x000fc60000400000 */
[----:B------:R-:W4:Y:S01]  /*34f0*/  MUFU.EX2 R36, R36 ;  /* 0x0000002400247308 */ /* 0x000f220000000800 */
[----:B------:R-:W1:Y:S01]  /*3500*/  LDSM.16.M88.4 R52, [R123+0x9c00] ;  /* 0x009c00007b34783b */ /* 0x000e620000000200 */
[----:B------:R-:W-:Y:S02]  /*3510*/  FMUL R32, R119, 1.4426950216293334961 ;  /* 0x3fb8aa3b77207820 */ /* 0x000fe40000400000 */
[----:B------:R-:W-:Y:S02]  /*3520*/  FADD R86, R11, R86 ;  /* 0x000000560b567221 */ /* 0x000fe40000000000 */
[----:B------:R-:W-:Y:S02]  /*3530*/  FADD R81, R82, R81 ;  /* 0x0000005152517221 */ /* 0x000fe40000000000 */
[----:B------:R-:W0:Y:S01]  /*3540*/  MUFU.EX2 R80, R80 ;  /* 0x0000005000507308 */ /* 0x000e220000000800 */
[----:B------:R-:W-:Y:S02]  /*3550*/  FADD R86, R10, R86 ;  /* 0x000000560a567221 */ /* 0x000fe40000000000 */
[----:B------:R-:W-:-:S05]  /*3560*/  FADD R84, R84, R81 ;  /* 0x0000005154547221 */ /* 0x000fca0000000000 */
[----:B------:R-:W0:Y:S01]  /*3570*/  MUFU.EX2 R11, R118 ;  /* 0x00000076000b7308 */ /* 0x000e220000000800 */
[----:B--2---:R-:W-:Y:S01]  /*3580*/  HMMA.16816.F32.BF16 R68, R48, R24, R68 ;  /* 0x000000183044723c */ /* 0x004fe20000041844 */
[----:B---3--:R-:W-:-:S06]  /*3590*/  FADD R10, R8, R86 ;  /* 0x00000056080a7221 */ /* 0x008fcc0000000000 */
[----:B------:R-:W2:Y:S01]  /*35a0*/  MUFU.EX2 R85, R85 ;  /* 0x0000005500557308 */ /* 0x000ea20000000800 */
[----:B-----5:R-:W-:-:S07]  /*35b0*/  FADD R24, R83, R84 ;  /* 0x0000005453187221 */ /* 0x020fce0000000000 */
[----:B------:R-:W3:Y:S01]  /*35c0*/  MUFU.EX2 R32, R32 ;  /* 0x0000002000207308 */ /* 0x000ee20000000800 */
[----:B0-----:R-:W-:Y:S02]  /*35d0*/  FADD R10, R9, R10 ;  /* 0x0000000a090a7221 */ /* 0x001fe40000000000 */
[----:B----4-:R-:W-:Y:S01]  /*35e0*/  FADD R24, R36, R24 ;  /* 0x0000001824187221 */ /* 0x010fe20000000000 */
[----:B------:R-:W-:Y:S01]  /*35f0*/  HMMA.16816.F32.BF16 R60, R48, R28, R60 ;  /* 0x0000001c303c723c */ /* 0x000fe2000004183c */
[----:B------:R-:W-:-:S06]  /*3600*/  FADD R10, R80, R10 ;  /* 0x0000000a500a7221 */ /* 0x000fcc0000000000 */
[----:B------:R-:W-:Y:S02]  /*3610*/  FADD R29, R11, R24 ;  /* 0x000000180b1d7221 */ /* 0x000fe40000000000 */
[----:B--2---:R-:W-:Y:S02]  /*3620*/  FADD R28, R85, R10 ;  /* 0x0000000a551c7221 */ /* 0x004fe40000000000 */
[----:B---3--:R-:W-:Y:S01]  /*3630*/  FADD R29, R32, R29 ;  /* 0x0000001d201d7221 */ /* 0x008fe20000000000 */
[C---:B------:R-:W-:Y:S02]  /*3640*/  HMMA.16816.F32.BF16 R72, R48.reuse, R16, R72 ;  /* 0x000000103048723c */ /* 0x040fe40000041848 */
[----:B------:R-:W0:Y:S04]  /*3650*/  SHFL.BFLY PT, R16, R28, 0x2, 0x1f ;  /* 0x0c401f001c107f89 */ /* 0x000e2800000e0000 */
[----:B------:R-:W2:Y:S04]  /*3660*/  SHFL.BFLY PT, R17, R29, 0x2, 0x1f ;  /* 0x0c401f001d117f89 */ /* 0x000ea800000e0000 */
[----:B------:R-:W3:Y:S01]  /*3670*/  S2R R102, SR_CTAID.X ;  /* 0x0000000000667919 */ /* 0x000ee20000002500 */
[----:B------:R-:W-:Y:S01]  /*3680*/  HMMA.16816.F32.BF16 R76, R48, R20, R76 ;  /* 0x00000014304c723c */ /* 0x000fe2000004184c */
[----:B------:R-:W-:-:S02]  /*3690*/  F2FP.BF16.PACK_AB R8, R9, R8 ;  /* 0x000000080908723e */ /* 0x000fc400000010ff */
[----:B------:R-:W-:-:S05]  /*36a0*/  F2FP.BF16.PACK_AB R9, R36, R83 ;  /* 0x000000532409723e */ /* 0x000fca00000010ff */
[----:B-1----:R-:W-:Y:S01]  /*36b0*/  HMMA.16816.F32.BF16 R64, R48, R12, R64 ;  /* 0x0000000c3040723c */ /* 0x002fe20000041840 */
[----:B------:R-:W-:Y:S02]  /*36c0*/  F2FP.BF16.PACK_AB R10, R85, R80 ;  /* 0x00000050550a723e */ /* 0x000fe400000010ff */
[----:B------:R-:W-:-:S05]  /*36d0*/  F2FP.BF16.PACK_AB R11, R32, R11 ;  /* 0x0000000b200b723e */ /* 0x000fca00000010ff */
[----:B------:R-:W-:Y:S01]  /*36e0*/  HMMA.16816.F32.BF16 R56, R48, R52, R56 ;  /* 0x000000343038723c */ /* 0x000fe20000041838 */
[----:B0-----:R-:W-:Y:S01]  /*36f0*/  FADD R28, R28, R16 ;  /* 0x000000101c1c7221 */ /* 0x001fe20000000000 */
[----:B------:R-:W-:-:S06]  /*3700*/  UIADD3 UR4, UP0, UR4, 0x40, URZ ;  /* 0x0000004004047890 */ /* 0x000fcc000ff1e03f */
[----:B------:R-:W-:Y:S01]  /*3710*/  HMMA.16816.F32.BF16 R60, R8, R30, R60 ;  /* 0x0000001e083c723c */ /* 0x000fe2000004183c */
[----:B---3--:R-:W-:-:S06]  /*3720*/  SHF.L.U32 R102, R102, 0x8, RZ ;  /* 0x0000000866667819 */ /* 0x008fcc00000006ff */
[----:B--2---:R-:W-:Y:S02]  /*3730*/  FADD R30, R29, R17 ;  /* 0x000000111d1e7221 */ /* 0x004fe40000000000 */
[----:B------:R-:W0:Y:S01]  /*3740*/  SHFL.BFLY PT, R29, R28, 0x1, 0x1f ;  /* 0x0c201f001c1d7f89 */ /* 0x000e2200000e0000 */
[----:B------:R-:W-:-:S03]  /*3750*/  UIADD3.X UR5, URZ, UR5, URZ, UP0, !UPT ;  /* 0x000000053f057290 */ /* 0x000fc600087fe43f */
[----:B------:R-:W1:Y:S01]  /*3760*/  SHFL.BFLY PT, R31, R30, 0x1, 0x1f ;  /* 0x0c201f001e1f7f89 */ /* 0x000e6200000e0000 */
[----:B------:R-:W-:Y:S01]  /*3770*/  IADD3 R102, R102, 0x100, RZ ;  /* 0x0000010066667810 */ /* 0x000fe20007ffe0ff */
[----:B------:R-:W-:Y:S03]  /*3780*/  HMMA.16816.F32.BF16 R44, R8, R38, R44 ;  /* 0x00000026082c723c */ /* 0x000fe6000004182c */
[----:B------:R-:W-:-:S05]  /*3790*/  ISETP.LE.U32.AND P0, PT, R102, UR4, PT ;  /* 0x0000000466007c0c */ /* 0x000fca000bf03070 */
[C---:B------:R-:W-:Y:S08]  /*37a0*/  HMMA.16816.F32.BF16 R40, R8.reuse, R34, R40 ;  /* 0x000000220828723c */ /* 0x040ff00000041828 */
[C---:B------:R-:W-:Y:S08]  /*37b0*/  HMMA.16816.F32.BF16 R24, R8.reuse, R26, R68 ;  /* 0x0000001a0818723c */ /* 0x040ff00000041844 */
[C---:B------:R-:W-:Y:S08]  /*37c0*/  HMMA.16816.F32.BF16 R20, R8.reuse, R22, R76 ;  /* 0x000000160814723c */ /* 0x040ff0000004184c */
[C---:B------:R-:W-:Y:S08]  /*37d0*/  HMMA.16816.F32.BF16 R16, R8.reuse, R18, R72 ;  /* 0x000000120810723c */ /* 0x040ff00000041848 */
[C---:B------:R-:W-:Y:S08]  /*37e0*/  HMMA.16816.F32.BF16 R12, R8.reuse, R14, R64 ;  /* 0x0000000e080c723c */ /* 0x040ff00000041840 */
[----:B------:R-:W-:Y:S07]  /*37f0*/  HMMA.16816.F32.BF16 R52, R8, R54, R56 ;  /* 0x000000360834723c */ /* 0x000fee0000041838 */
[----:B------:R-:W-:-:S05]  /*3800*/  IMAD.U32 R8, RZ, RZ, UR5 ;  /* 0x00000005ff087e24 */ /* 0x000fca000f8e00ff */
[----:B------:R-:W-:Y:S01]  /*3810*/  ISETP.GE.U32.AND.EX P0, PT, R8, RZ, PT, P0 ;  /* 0x000000ff0800720c */ /* 0x000fe20003f06100 */
[----:B------:R-:W-:Y:S02]  /*3820*/  IMAD.MOV.U32 R9, RZ, RZ, 0x40 ;  /* 0x00000040ff097424 */ /* 0x000fe400078e00ff */
[----:B0-----:R-:W-:Y:S02]  /*3830*/  FADD R29, R28, R29 ;  /* 0x0000001d1c1d7221 */ /* 0x001fe40000000000 */
[----:B-1----:R-:W-:Y:S02]  /*3840*/  FADD R8, R30, R31 ;  /* 0x0000001f1e087221 */ /* 0x002fe40000000000 */
[C---:B------:R-:W-:Y:S02]  /*3850*/  IMAD R0, R9.reuse, c[0x0][0x1b4], R0 ;  /* 0x00006d0009007a24 */ /* 0x040fe400078e0200 */
[----:B------:R-:W-:Y:S02]  /*3860*/  IMAD R5, R9, c[0x0][0x1a4], R5 ;  /* 0x0000690009057a24 */ /* 0x000fe400078e0205 */
[----:B------:R-:W-:-:S02]  /*3870*/  FFMA R122, R100, R122, R29 ;  /* 0x0000007a647a7223 */ /* 0x000fc4000000001d */
[----:B------:R-:W-:Y:S02]  /*3880*/  FFMA R121, R99, R121, R8 ;  /* 0x0000007963797223 */ /* 0x000fe40000000008 */
[----:B------:R-:W-:Y:S02]  /*3890*/  IMAD.MOV.U32 R11, RZ, RZ, R4 ;  /* 0x000000ffff0b7224 */ /* 0x000fe400078e0004 */
[----:B------:R-:W-:Y:S01]  /*38a0*/  IMAD.MOV.U32 R115, RZ, RZ, R6 ;  /* 0x000000ffff737224 */ /* 0x000fe200078e0006 */
[----:B------:R-:W-:Y:S01]  /*38b0*/  @P0 CALL.REL.NOINC `(.L_x_1) ;  /* 0x0000001000000944 */ /* 0x000fe20003c00000 */
[----:B------:R-:W-:Y:S05]  /*38c0*/  BRA `(.L_x_2) ;  /* 0xffffdc8000007947 */ /* 0x000fea000383ffff */
.L_x_1:
[----:B------:R-:W-:Y:S01]  /*38d0*/  MOV R0, R4 ;  /* 0x0000000400007202 */ /* 0x000fe20000000f00 */
[----:B------:R-:W-:Y:S02]  /*38e0*/  IMAD.MOV.U32 R2, RZ, RZ, R6 ;  /* 0x000000ffff027224 */ /* 0x000fe400078e0006 */
.L_x_0:
[----:B------:R-:W0:Y:S01]  /*38f0*/  S2R R3, SR_TID.X ;  /* 0x0000000000037919 */ /* 0x000e220000002100 */
[----:B------:R-:W-:Y:S01]  /*3900*/  IMAD.MOV.U32 R34, RZ, RZ, R23 ;  /* 0x000000ffff227224 */ /* 0x000fe200078e0017 */
[C---:B------:R-:W-:Y:S01]  /*3910*/  FSETP.GEU.AND P2, PT, R122.reuse, 1.175494350822287508e-38, PT ;  /* 0x008000007a00780b */ /* 0x040fe20003f4e000 */
[----:B------:R-:W-:Y:S01]  /*3920*/  FMUL R23, R122, 8388608 ;  /* 0x4b0000007a177820 */ /* 0x000fe20000400000 */
[----:B------:R-:W1:Y:S01]  /*3930*/  S2R R92, SR_TID.X ;  /* 0x00000000005c7919 */ /* 0x000e620000002100 */
[----:B------:R-:W-:Y:S01]  /*3940*/  IMAD.MOV.U32 R5, RZ, RZ, R24 ;  /* 0x000000ffff057224 */ /* 0x000fe200078e0018 */
[C---:B------:R-:W-:Y:S01]  /*3950*/  FSETP.GEU.AND P3, PT, R121.reuse, 1.175494350822287508e-38, PT ;  /* 0x008000007900780b */ /* 0x040fe20003f6e000 */
[----:B------:R-:W-:Y:S01]  /*3960*/  FMUL R24, R121, 8388608 ;  /* 0x4b00000079187820 */ /* 0x000fe20000400000 */
[----:B------:R-:W-:Y:S01]  /*3970*/  FSEL R23, R23, R122, !P2 ;  /* 0x0000007a17177208 */ /* 0x000fe20005000000 */
[----:B------:R-:W-:Y:S01]  /*3980*/  IMAD.MOV.U32 R49, RZ, RZ, R17 ;  /* 0x000000ffff317224 */ /* 0x000fe200078e0011 */
[----:B------:R-:W-:Y:S01]  /*3990*/  FSETP.GT.AND P1, PT, |R121|, 8.50705917302346158658e+37, PT ;  /* 0x7e8000007900780b */ /* 0x000fe20003f24200 */
[----:B------:R-:W2:Y:S01]  /*39a0*/  S2R R30, SR_TID.X ;  /* 0x00000000001e7919 */ /* 0x000ea20000002100 */
[----:B------:R-:W-:Y:S01]  /*39b0*/  FSEL R24, R24, R121, !P3 ;  /* 0x0000007918187208 */ /* 0x000fe20005800000 */
[----:B------:R-:W-:Y:S01]  /*39c0*/  IMAD.MOV.U32 R17, RZ, RZ, R13 ;  /* 0x000000ffff117224 */ /* 0x000fe200078e000d */
[----:B------:R-:W-:Y:S01]  /*39d0*/  MOV R57, R21 ;  /* 0x0000001500397202 */ /* 0x000fe20000000f00 */
[----:B------:R-:W3:Y:S01]  /*39e0*/  S2R R89, SR_CTAID.X ;  /* 0x0000000000597919 */ /* 0x000ee20000002500 */
[----:B------:R-:W-:Y:S01]  /*39f0*/  IMAD.MOV.U32 R50, RZ, RZ, R42 ;  /* 0x000000ffff327224 */ /* 0x000fe200078e002a */
[----:B------:R-:W-:Y:S01]  /*3a00*/  MOV R42, R63 ;  /* 0x0000003f002a7202 */ /* 0x000fe20000000f00 */
[----:B------:R-:W-:Y:S01]  /*3a10*/  IMAD.MOV.U32 R51, RZ, RZ, R16 ;  /* 0x000000ffff337224 */ /* 0x000fe200078e0010 */
[----:B------:R-:W4:Y:S01]  /*3a20*/  S2R R91, SR_CTAID.Y ;  /* 0x00000000005b7919 */ /* 0x000f220000002600 */
[----:B------:R-:W-:Y:S01]  /*3a30*/  IMAD.MOV.U32 R48, RZ, RZ, R62 ;  /* 0x000000ffff307224 */ /* 0x000fe200078e003e */
[----:B------:R-:W-:Y:S01]  /*3a40*/  FSEL R62, RZ, -23, P2 ;  /* 0xc1b80000ff3e7808 */ /* 0x000fe20001000000 */
[----:B------:R-:W-:Y:S01]  /*3a50*/  IMAD.MOV.U32 R16, RZ, RZ, R14 ;  /* 0x000000ffff107224 */ /* 0x000fe200078e000e */
[----:B------:R-:W-:Y:S01]  /*3a60*/  FSETP.GT.AND P2, PT, |R122|, 8.50705917302346158658e+37, PT ;  /* 0x7e8000007a00780b */ /* 0x000fe20003f44200 */
[----:B------:R-:W-:Y:S01]  /*3a70*/  IMAD.MOV.U32 R32, RZ, RZ, R15 ;  /* 0x000000ffff207224 */ /* 0x000fe200078e000f */
[C---:B0-----:R-:W-:Y:S01]  /*3a80*/  LOP3.LUT R4, R3.reuse, 0x1c, RZ, 0xc0, !PT ;  /* 0x0000001c03047812 */ /* 0x041fe200078ec0ff */
[----:B------:R-:W-:Y:S01]  /*3a90*/  IMAD.MOV.U32 R38, RZ, RZ, R26 ;  /* 0x000000ffff267224 */ /* 0x000fe200078e001a */
[----:B------:R-:W-:Y:S01]  /*3aa0*/  LOP3.LUT R3, R3, 0x1e0, RZ, 0xc0, !PT ;  /* 0x000001e003037812 */ /* 0x000fe200078ec0ff */
[C---:B-1----:R-:W-:Y:S01]  /*3ab0*/  IMAD.SHL.U32 R9, R92.reuse, 0x4, RZ ;  /* 0x000000045c097824 */ /* 0x042fe200078e00ff */
[----:B------:R-:W-:Y:S01]  /*3ac0*/  SHF.L.U32 R8, R92, 0x3, RZ ;  /* 0x000000035c087819 */ /* 0x000fe200000006ff */
[----:B------:R-:W-:Y:S01]  /*3ad0*/  IMAD.MOV.U32 R28, RZ, RZ, R27 ;  /* 0x000000ffff1c7224 */ /* 0x000fe200078e001b */
[----:B------:R-:W-:Y:S01]  /*3ae0*/  SHF.R.U32.HI R13, RZ, 0x1, R92 ;  /* 0x00000001ff0d7819 */ /* 0x000fe2000001165c */
[----:B------:R-:W-:Y:S01]  /*3af0*/  IMAD R29, R3, 0x2, R4 ;  /* 0x00000002031d7824 */ /* 0x000fe200078e0204 */
[----:B------:R-:W-:Y:S01]  /*3b00*/  IADD3 R3, R23, -0x3f3504f3, RZ ;  /* 0xc0cafb0d17037810 */ /* 0x000fe20007ffe0ff */
[----:B------:R-:W-:Y:S01]  /*3b10*/  IMAD.MOV.U32 R36, RZ, RZ, R22 ;  /* 0x000000ffff247224 */ /* 0x000fe200078e0016 */
[----:B------:R-:W-:Y:S01]  /*3b20*/  LOP3.LUT R8, R8, 0x38, RZ, 0xc0, !PT ;  /* 0x0000003808087812 */ /* 0x000fe200078ec0ff */
[----:B------:R-:W-:Y:S01]  /*3b30*/  IMAD.SHL.U32 R7, R92, 0x400, RZ ;  /* 0x000004005c077824 */ /* 0x000fe200078e00ff */
[----:B------:R-:W-:Y:S01]  /*3b40*/  LOP3.LUT R6, R3, 0xff800000, RZ, 0xc0, !PT ;  /* 0xff80000003067812 */ /* 0x000fe200078ec0ff */
[----:B------:R-:W-:Y:S01]  /*3b50*/  @P1 FMUL R55, R55, 0.25 ;  /* 0x3e80000037371820 */ /* 0x000fe20000400000 */
[----:B------:R-:W-:Y:S01]  /*3b60*/  IADD3 R3, R24, -0x3f3504f3, RZ ;  /* 0xc0cafb0d18037810 */ /* 0x000fe20007ffe0ff */
[----:B------:R-:W-:Y:S01]  /*3b70*/  @P1 FMUL R54, R54, 0.25 ;  /* 0x3e80000036361820 */ /* 0x000fe20000400000 */
[----:B------:R-:W-:Y:S01]  /*3b80*/  LOP3.LUT R15, R9, 0x3c0, RZ, 0xc0, !PT ;  /* 0x000003c0090f7812 */ /* 0x000fe200078ec0ff */
[----:B------:R-:W-:Y:S01]  /*3b90*/  @P1 FMUL R32, R32, 0.25 ;  /* 0x3e80000020201820 */ /* 0x000fe20000400000 */
[----:B------:R-:W-:Y:S01]  /*3ba0*/  LOP3.LUT R14, R13, 0x4, RZ, 0xc0, !PT ;  /* 0x000000040d0e7812 */ /* 0x000fe200078ec0ff */
[----:B------:R-:W-:Y:S01]  /*3bb0*/  @P1 FMUL R16, R16, 0.25 ;  /* 0x3e80000010101820 */ /* 0x000fe20000400000 */
[----:B------:R-:W-:Y:S01]  /*3bc0*/  LOP3.LUT R9, R3, 0xff800000, RZ, 0xc0, !PT ;  /* 0xff80000003097812 */ /* 0x000fe200078ec0ff */
[----:B------:R-:W-:Y:S01]  /*3bd0*/  @P1 FMUL R19, R19, 0.25 ;  /* 0x3e80000013131820 */ /* 0x000fe20000400000 */
[----:B------:R-:W-:Y:S01]  /*3be0*/  FSEL R63, RZ, -23, P3 ;  /* 0xc1b80000ff3f7808 */ /* 0x000fe20001800000 */
[----:B------:R-:W-:Y:S01]  /*3bf0*/  @P1 FMUL R18, R18, 0.25 ;  /* 0x3e80000012121820 */ /* 0x000fe20000400000 */
[----:B------:R-:W-:Y:S01]  /*3c00*/  FSETP.GEU.AND P3, PT, |R121|, 1.175494350822287508e-38, PT ;  /* 0x008000007900780b */ /* 0x000fe20003f6e200 */
[----:B------:R-:W-:Y:S01]  /*3c10*/  @P1 FMUL R34, R34, 0.25 ;  /* 0x3e80000022221820 */ /* 0x000fe20000400000 */
[----:B------:R-:W-:Y:S01]  /*3c20*/  MOV R27, R12 ;  /* 0x0000000c001b7202 */ /* 0x000fe20000000f00 */
[----:B------:R-:W-:Y:S01]  /*3c30*/  @P1 FMUL R36, R36, 0.25 ;  /* 0x3e80000024241820 */ /* 0x000fe20000400000 */
[----:B------:R-:W-:Y:S01]  /*3c40*/  IADD3 R3, R14, R8, R15 ;  /* 0x000000080e037210 */ /* 0x000fe20007ffe00f */
[----:B------:R-:W-:Y:S01]  /*3c50*/  @P1 FMUL R28, R28, 0.25 ;  /* 0x3e8000001c1c1820 */ /* 0x000fe20000400000 */
[----:B------:R-:W-:Y:S01]  /*3c60*/  LOP3.LUT R12, R7, 0x6000, RZ, 0xc0, !PT ;  /* 0x00006000070c7812 */ /* 0x000fe200078ec0ff */
[----:B------:R-:W-:Y:S01]  /*3c70*/  @P1 FMUL R38, R38, 0.25 ;  /* 0x3e80000026261820 */ /* 0x000fe20000400000 */
[----:B------:R-:W0:Y:S01]  /*3c80*/  I2F R8, R9 ;  /* 0x0000000900087306 */ /* 0x000e220000201400 */
[----:B------:R-:W-:Y:S01]  /*3c90*/  @P1 FMUL R42, R42, 0.25 ;  /* 0x3e8000002a2a1820 */ /* 0x000fe20000400000 */
[----:B--2---:R-:W-:Y:S01]  /*3ca0*/  LOP3.LUT R30, R30, 0x3, RZ, 0xc0, !PT ;  /* 0x000000031e1e7812 */ /* 0x004fe200078ec0ff */
[----:B------:R-:W-:Y:S01]  /*3cb0*/  @P1 FMUL R121, R121, 0.25 ;  /* 0x3e80000079791820 */ /* 0x000fe20000400000 */
[----:B---3--:R-:W-:Y:S01]  /*3cc0*/  PRMT R89, R92, 0x6540, R89 ;  /* 0x000065405c597816 */ /* 0x008fe20000000059 */
[----:B------:R-:W-:Y:S01]  /*3cd0*/  @P1 FMUL R48, R48, 0.25 ;  /* 0x3e80000030301820 */ /* 0x000fe20000400000 */
[----:B------:R-:W1:Y:S01]  /*3ce0*/  S2R R56, SR_TID.X ;  /* 0x0000000000387919 */ /* 0x000e620000002100 */
[----:B------:R-:W-:Y:S01]  /*3cf0*/  @P1 FMUL R43, R43, 0.25 ;  /* 0x3e8000002b2b1820 */ /* 0x000fe20000400000 */
[----:B------:R-:W2:Y:S01]  /*3d00*/  I2F R7, R6 ;  /* 0x0000000600077306 */ /* 0x000ea20000201400 */
[----:B------:R-:W-:Y:S01]  /*3d10*/  @P1 FMUL R50, R50, 0.25 ;  /* 0x3e80000032321820 */ /* 0x000fe20000400000 */
[----:B------:R-:W-:Y:S01]  /*3d20*/  BAR.SYNC.DEFER_BLOCKING 0x0 ;  /* 0x0000000000007b1d */ /* 0x000fe20000010000 */
[----:B------:R-:W-:Y:S01]  /*3d30*/  @P1 FMUL R47, R47, 0.25 ;  /* 0x3e8000002f2f1820 */ /* 0x000fe20000400000 */
[----:B------:R-:W-:Y:S01]  /*3d40*/  SHF.L.U32 R14, R92, 0xc, RZ ;  /* 0x0000000c5c0e7819 */ /* 0x000fe200000006ff */
[----:B------:R-:W-:Y:S01]  /*3d50*/  @P1 FMUL R46, R46, 0.25 ;  /* 0x3e8000002e2e1820 */ /* 0x000fe20000400000 */
[C---:B------:R-:W-:Y:S01]  /*3d60*/  FSETP.GEU.AND P1, PT, |R122|.reuse, 1.175494350822287508e-38, PT ;  /* 0x008000007a00780b */ /* 0x040fe20003f2e200 */
[----:B------:R-:W-:Y:S01]  /*3d70*/  @P2 FMUL R122, R122, 0.25 ;  /* 0x3e8000007a7a2820 */ /* 0x000fe20000400000 */
[----:B------:R-:W-:Y:S01]  /*3d80*/  LOP3.LUT R14, R14, 0x6000, RZ, 0xc0, !PT ;  /* 0x000060000e0e7812 */ /* 0x000fe200078ec0ff */
[----:B------:R-:W-:Y:S01]  /*3d90*/  @!P3 FMUL R121, R121, 16777216 ;  /* 0x4b8000007979b820 */ /* 0x000fe20000400000 */
[----:B------:R-:W-:Y:S01]  /*3da0*/  LOP3.LUT P0, RZ, R92, 0x100, RZ, 0xc0, !PT ;  /* 0x000001005cff7812 */ /* 0x000fe2000780c0ff */
[----:B0-----:R-:W-:Y:S01]  /*3db0*/  FFMA.FTZ R63, R8, 1.1920928955078125e-07, R63 ;  /* 0x34000000083f7823 */ /* 0x001fe2000001003f */
[----:B------:R-:W-:Y:S01]  /*3dc0*/  SHF.L.U32 R92, R92, 0x1, RZ ;  /* 0x000000015c5c7819 */ /* 0x000fe200000006ff */
[----:B------:R-:W-:-:S02]  /*3dd0*/  IMAD R12, R30, 0x20, R12 ;  /* 0x000000201e0c7824 */ /* 0x000fc400078e020c */
[----:B----4-:R-:W-:Y:S01]  /*3de0*/  IMAD R10, R91, c[0x0][0x1c0], RZ ;  /* 0x000070005b0a7a24 */ /* 0x010fe200078e02ff */
[----:B------:R-:W0:Y:S01]  /*3df0*/  S2R R30, SR_TID.X ;  /* 0x00000000001e7919 */ /* 0x000e220000002100 */
[----:B--2---:R-:W-:Y:S02]  /*3e00*/  FFMA.FTZ R62, R7, 1.1920928955078125e-07, R62 ;  /* 0x34000000073e7823 */ /* 0x004fe4000001003e */
[----:B------:R-:W-:Y:S01]  /*3e10*/  @!P1 FMUL R122, R122, 16777216 ;  /* 0x4b8000007a7a9820 */ /* 0x000fe20000400000 */
[----:B------:R-:W-:Y:S01]  /*3e20*/  MUFU.RCP R7, R121 ;  /* 0x0000007900077308 */ /* 0x000fe20000001000 */
[----:B------:R-:W-:Y:S01]  /*3e30*/  IMAD R11, R89, c[0x0][0x1c4], RZ ;  /* 0x00007100590b7a24 */ /* 0x000fe200078e02ff */
[----:B-1----:R-:W-:Y:S01]  /*3e40*/  SHF.R.U32.HI R56, RZ, 0x8, R56 ;  /* 0x00000008ff387819 */ /* 0x002fe20000011638 */
[----:B------:R-:W-:Y:S02]  /*3e50*/  IMAD.MOV.U32 R4, RZ, RZ, R20 ;  /* 0x000000ffff047224 */ /* 0x000fe400078e0014 */
[----:B------:R-:W-:Y:S01]  /*3e60*/  IMAD.SHL.U32 R20, R10, 0x2, RZ ;  /* 0x000000020a147824 */ /* 0x000fe200078e00ff */
[----:B------:R-:W-:Y:S01]  /*3e70*/  SGXT.U32 R56, R56, 0x1 ;  /* 0x000000013838781a */ /* 0x000fe20000000000 */
[----:B------:R-:W-:Y:S01]  /*3e80*/  IMAD.SHL.U32 R13, R11, 0x2, RZ ;  /* 0x000000020b0d7824 */ /* 0x000fe200078e00ff */
[----:B------:R-:W1:Y:S01]  /*3e90*/  MUFU.RCP R8, R122 ;  /* 0x0000007a00087308 */ /* 0x000e620000001000 */
[----:B------:R-:W-:-:S02]  /*3ea0*/  @P2 FMUL R17, R17, 0.25 ;  /* 0x3e80000011112820 */ /* 0x000fc40000400000 */
[----:B------:R-:W-:Y:S01]  /*3eb0*/  IMAD.HI R21, R10, 0x2, RZ ;  /* 0x000000020a157827 */ /* 0x000fe200078e02ff */
[----:B------:R-:W-:-:S03]  /*3ec0*/  IADD3 R20, P4, P5, R13, c[0x0][0x178], R20 ;  /* 0x00005e000d147a10 */ /* 0x000fc60007d9e014 */
[----:B------:R-:W-:Y:S02]  /*3ed0*/  @P2 FMUL R5, R5, 0.25 ;  /* 0x3e80000005052820 */ /* 0x000fe40000400000 */
[----:B------:R-:W-:Y:S01]  /*3ee0*/  IMAD.HI R10, R11, 0x2, RZ ;  /* 0x000000020b0a7827 */ /* 0x000fe200078e02ff */
[----:B0-----:R-:W-:-:S03]  /*3ef0*/  LOP3.LUT R30, R30, 0x1ff, RZ, 0xc0, !PT ;  /* 0x000001ff1e1e7812 */ /* 0x001fc600078ec0ff */
[----:B------:R-:W-:Y:S01]  /*3f00*/  @P2 FMUL R51, R51, 0.25 ;  /* 0x3e80000033332820 */ /* 0x000fe20000400000 */
[----:B------:R-:W-:Y:S01]  /*3f10*/  IADD3.X R21, R10, c[0x0][0x17c], R21, P4, P5 ;  /* 0x00005f000a157a10 */ /* 0x000fe200027ea415 */
[----:B------:R-:W-:Y:S02]  /*3f20*/  @P2 FMUL R4, R4, 0.25 ;  /* 0x3e80000004042820 */ /* 0x000fe40000400000 */
[----:B------:R-:W-:Y:S02]  /*3f30*/  @!P1 FMUL R17, R17, 16777216 ;  /* 0x4b80000011119820 */ /* 0x000fe40000400000 */
[----:B------:R-:W-:Y:S02]  /*3f40*/  @!P3 FMUL R18, R18, 16777216 ;  /* 0x4b8000001212b820 */ /* 0x000fe40000400000 */
[----:B------:R-:W-:Y:S02]  /*3f50*/  @!P1 FMUL R5, R5, 16777216 ;  /* 0x4b80000005059820 */ /* 0x000fe40000400000 */
[----:B------:R-:W-:-:S02]  /*3f60*/  @!P1 FMUL R51, R51, 16777216 ;  /* 0x4b80000033339820 */ /* 0x000fc40000400000 */
[----:B------:R-:W-:Y:S02]  /*3f70*/  @!P1 FMUL R4, R4, 16777216 ;  /* 0x4b80000004049820 */ /* 0x000fe40000400000 */
[----:B------:R-:W-:Y:S02]  /*3f80*/  @P2 FMUL R27, R27, 0.25 ;  /* 0x3e8000001b1b2820 */ /* 0x000fe40000400000 */
[C---:B-1----:R-:W-:Y:S02]  /*3f90*/  FMUL R10, R8.reuse, R17 ;  /* 0x00000011080a7220 */ /* 0x042fe40000400000 */
[----:B------:R-:W-:Y:S02]  /*3fa0*/  FMUL R33, R7, R18 ;  /* 0x0000001207217220 */ /* 0x000fe40000400000 */
[C---:B------:R-:W-:Y:S02]  /*3fb0*/  FMUL R17, R8.reuse, R5 ;  /* 0x0000000508117220 */ /* 0x040fe40000400000 */
[----:B------:R-:W-:-:S02]  /*3fc0*/  FMUL R18, R8, R51 ;  /* 0x0000003308127220 */ /* 0x000fc40000400000 */
[----:B------:R-:W-:Y:S02]  /*3fd0*/  FMUL R5, R8, R4 ;  /* 0x0000000408057220 */ /* 0x000fe40000400000 */
[----:B------:R-:W-:Y:S02]  /*3fe0*/  @!P3 FMUL R28, R28, 16777216 ;  /* 0x4b8000001c1cb820 */ /* 0x000fe40000400000 */
[----:B------:R-:W-:Y:S01]  /*3ff0*/  @P2 FMUL R52, R52, 0.25 ;  /* 0x3e80000034342820 */ /* 0x000fe20000400000 */
[----:B------:R-:W-:Y:S01]  /*4000*/  F2FP.BF16.PACK_AB R18, R18, R5 ;  /* 0x000000051212723e */ /* 0x000fe200000010ff */
[----:B------:R-:W-:Y:S01]  /*4010*/  @!P1 FMUL R27, R27, 16777216 ;  /* 0x4b8000001b1b9820 */ /* 0x000fe20000400000 */
[----:B------:R-:W-:Y:S01]  /*4020*/  MOV R5, 0x3dc6b27f ;  /* 0x3dc6b27f00057802 */ /* 0x000fe20000000f00 */
[----:B------:R-:W-:Y:S02]  /*4030*/  IMAD.IADD R6, R23, 0x1, -R6 ;  /* 0x0000000117067824 */ /* 0x000fe400078e0a06 */
[----:B------:R-:W-:-:S02]  /*4040*/  @!P3 FMUL R19, R19, 16777216 ;  /* 0x4b8000001313b820 */ /* 0x000fc40000400000 */
[----:B------:R-:W-:Y:S02]  /*4050*/  FMUL R35, R7, R28 ;  /* 0x0000001c07237220 */ /* 0x000fe40000400000 */
[----:B------:R-:W-:Y:S02]  /*4060*/  @P2 FMUL R40, R40, 0.25 ;  /* 0x3e80000028282820 */ /* 0x000fe40000400000 */
[----:B------:R-:W-:Y:S02]  /*4070*/  @!P1 FMUL R52, R52, 16777216 ;  /* 0x4b80000034349820 */ /* 0x000fe40000400000 */
[----:B------:R-:W-:Y:S02]  /*4080*/  FMUL R28, R8, R27 ;  /* 0x0000001b081c7220 */ /* 0x000fe40000400000 */
[----:B------:R-:W-:Y:S02]  /*4090*/  @!P3 FMUL R38, R38, 16777216 ;  /* 0x4b8000002626b820 */ /* 0x000fe40000400000 */
[----:B------:R-:W-:-:S02]  /*40a0*/  @P2 FMUL R53, R53, 0.25 ;  /* 0x3e80000035352820 */ /* 0x000fc40000400000 */
[----:B------:R-:W-:Y:S02]  /*40b0*/  @P2 FMUL R49, R49, 0.25 ;  /* 0x3e80000031312820 */ /* 0x000fe40000400000 */
[----:B------:R-:W-:Y:S02]  /*40c0*/  @P2 FMUL R57, R57, 0.25 ;  /* 0x3e80000039392820 */ /* 0x000fe40000400000 */
[----:B------:R-:W-:Y:S02]  /*40d0*/  @P2 FMUL R25, R25, 0.25 ;  /* 0x3e80000019192820 */ /* 0x000fe40000400000 */
[----:B------:R-:W-:Y:S02]  /*40e0*/  @P2 FMUL R61, R61, 0.25 ;  /* 0x3e8000003d3d2820 */ /* 0x000fe40000400000 */
[----:B------:R-:W-:Y:S02]  /*40f0*/  @P2 FMUL R41, R41, 0.25 ;  /* 0x3e80000029292820 */ /* 0x000fe40000400000 */
[----:B------:R-:W-:-:S02]  /*4100*/  @P2 FMUL R45, R45, 0.25 ;  /* 0x3e8000002d2d2820 */ /* 0x000fc40000400000 */
[----:B------:R-:W-:Y:S02]  /*4110*/  FADD R27, R6, -1 ;  /* 0xbf800000061b7421 */ /* 0x000fe40000000000 */
[----:B------:R-:W-:Y:S02]  /*4120*/  @!P3 FMUL R42, R42, 16777216 ;  /* 0x4b8000002a2ab820 */ /* 0x000fe40000400000 */
[----:B------:R-:W-:Y:S02]  /*4130*/  IMAD.SHL.U32 R13, R29, 0x4, RZ ;  /* 0x000000041d0d7824 */ /* 0x000fe400078e00ff */
[----:B------:R-:W-:Y:S02]  /*4140*/  @!P3 FMUL R16, R16, 16777216 ;  /* 0x4b8000001010b820 */ /* 0x000fe40000400000 */
[----:B------:R-:W-:Y:S01]  /*4150*/  @!P3 FMUL R48, R48, 16777216 ;  /* 0x4b8000003030b820 */ /* 0x000fe20000400000 */
[----:B------:R-:W-:Y:S01]  /*4160*/  LOP3.LUT R26, R12, R13, RZ, 0x3c, !PT ;  /* 0x0000000d0c1a7212 */ /* 0x000fe200078e3cff */
[----:B------:R-:W-:-:S02]  /*4170*/  @!P3 FMUL R43, R43, 16777216 ;  /* 0x4b8000002b2bb820 */ /* 0x000fc40000400000 */
[----:B------:R-:W-:Y:S02]  /*4180*/  FMUL R11, R7, R19 ;  /* 0x00000013070b7220 */ /* 0x000fe40000400000 */
[----:B------:R-:W-:Y:S02]  /*4190*/  @!P3 FMUL R55, R55, 16777216 ;  /* 0x4b8000003737b820 */ /* 0x000fe40000400000 */
[----:B------:R-:W-:Y:S02]  /*41a0*/  @!P3 FMUL R54, R54, 16777216 ;  /* 0x4b8000003636b820 */ /* 0x000fe40000400000 */
[----:B------:R-:W-:Y:S02]  /*41b0*/  @!P3 FMUL R32, R32, 16777216 ;  /* 0x4b8000002020b820 */ /* 0x000fe40000400000 */
[----:B------:R-:W-:Y:S02]  /*41c0*/  @!P3 FMUL R34, R34, 16777216 ;  /* 0x4b8000002222b820 */ /* 0x000fe40000400000 */
[----:B------:R-:W-:-:S02]  /*41d0*/  @!P3 FMUL R36, R36, 16777216 ;  /* 0x4b8000002424b820 */ /* 0x000fc40000400000 */
[----:B------:R-:W-:Y:S02]  /*41e0*/  @!P3 FMUL R50, R50, 16777216 ;  /* 0x4b8000003232b820 */ /* 0x000fe40000400000 */
[----:B------:R-:W-:Y:S02]  /*41f0*/  @!P3 FMUL R47, R47, 16777216 ;  /* 0x4b8000002f2fb820 */ /* 0x000fe40000400000 */
[----:B------:R-:W-:Y:S01]  /*4200*/  @!P3 FMUL R46, R46, 16777216 ;  /* 0x4b8000002e2eb820 */ /* 0x000fe20000400000 */
[----:B------:R-:W-:Y:S01]  /*4210*/  ISETP.GE.U32.AND P3, PT, R24, 0x7f800000, PT ;  /* 0x7f8000001800780c */ /* 0x000fe20003f66070 */
[----:B------:R-:W-:Y:S02]  /*4220*/  @!P1 FMUL R40, R40, 16777216 ;  /* 0x4b80000028289820 */ /* 0x000fe40000400000 */
[----:B------:R-:W-:Y:S02]  /*4230*/  FMUL R19, R8, R52 ;  /* 0x0000003408137220 */ /* 0x000fe40000400000 */
[----:B------:R-:W-:-:S02]  /*4240*/  FMUL R37, R7, R38 ;  /* 0x0000002607257220 */ /* 0x000fc40000400000 */
[----:B------:R-:W-:Y:S01]  /*4250*/  @P2 FMUL R60, R60, 0.25 ;  /* 0x3e8000003c3c2820 */ /* 0x000fe20000400000 */
[----:B------:R-:W-:Y:S01]  /*4260*/  F2FP.BF16.PACK_AB R19, R19, R28 ;  /* 0x0000001c1313723e */ /* 0x000fe200000010ff */
[----:B------:R-:W-:Y:S01]  /*4270*/  @P2 FMUL R44, R44, 0.25 ;  /* 0x3e8000002c2c2820 */ /* 0x000fe20000400000 */
[----:B------:R-:W-:Y:S01]  /*4280*/  ISETP.GE.U32.AND P2, PT, R23, 0x7f800000, PT ;  /* 0x7f8000001700780c */ /* 0x000fe20003f46070 */
[----:B------:R-:W-:Y:S02]  /*4290*/  @!P1 FMUL R53, R53, 16777216 ;  /* 0x4b80000035359820 */ /* 0x000fe40000400000 */
[----:B------:R-:W-:Y:S02]  /*42a0*/  @!P1 FMUL R49, R49, 16777216 ;  /* 0x4b80000031319820 */ /* 0x000fe40000400000 */
[----:B------:R-:W-:Y:S02]  /*42b0*/  @!P1 FMUL R57, R57, 16777216 ;  /* 0x4b80000039399820 */ /* 0x000fe40000400000 */
[----:B------:R-:W-:-:S02]  /*42c0*/  @!P1 FMUL R25, R25, 16777216 ;  /* 0x4b80000019199820 */ /* 0x000fc40000400000 */
[----:B------:R-:W-:Y:S02]  /*42d0*/  @!P1 FMUL R61, R61, 16777216 ;  /* 0x4b8000003d3d9820 */ /* 0x000fe40000400000 */
[----:B------:R-:W-:Y:S02]  /*42e0*/  @!P1 FMUL R41, R41, 16777216 ;  /* 0x4b80000029299820 */ /* 0x000fe40000400000 */
[----:B------:R-:W-:Y:S02]  /*42f0*/  @!P1 FMUL R45, R45, 16777216 ;  /* 0x4b8000002d2d9820 */ /* 0x000fe40000400000 */
[----:B------:R-:W-:Y:S02]  /*4300*/  FFMA.FTZ R4, R27, R5, -0.16845393180847167969 ;  /* 0xbe2c7f301b047423 */ /* 0x000fe40000010005 */
[----:B------:R-:W-:Y:S02]  /*4310*/  FMUL R38, R7, R42 ;  /* 0x0000002a07267220 */ /* 0x000fe40000400000 */
[----:B------:R-:W-:-:S02]  /*4320*/  IMAD.IADD R9, R24, 0x1, -R9 ;  /* 0x0000000118097824 */ /* 0x000fc400078e0a09 */
[----:B------:R-:W-:Y:S02]  /*4330*/  IMAD R22, R30, 0x10, R14 ;  /* 0x000000101e167824 */ /* 0x000fe400078e020e */
[C---:B------:R-:W-:Y:S02]  /*4340*/  FMUL R31, R7.reuse, R16 ;  /* 0x00000010071f7220 */ /* 0x040fe40000400000 */
[C---:B------:R-:W-:Y:S02]  /*4350*/  FMUL R42, R7.reuse, R48 ;  /* 0x00000030072a7220 */ /* 0x040fe40000400000 */
[C---:B------:R-:W-:Y:S02]  /*4360*/  FMUL R39, R7.reuse, R43 ;  /* 0x0000002b07277220 */ /* 0x040fe40000400000 */
[C---:B------:R-:W-:Y:S02]  /*4370*/  FMUL R29, R7.reuse, R55 ;  /* 0x00000037071d7220 */ /* 0x040fe40000400000 */
[----:B------:R-:W-:-:S02]  /*4380*/  FMUL R30, R7, R54 ;  /* 0x00000036071e7220 */ /* 0x000fc40000400000 */
[C---:B------:R-:W-:Y:S02]  /*4390*/  FMUL R32, R7.reuse, R32 ;  /* 0x0000002007207220 */ /* 0x040fe40000400000 */
[C---:B------:R-:W-:Y:S02]  /*43a0*/  FMUL R34, R7.reuse, R34 ;  /* 0x0000002207227220 */ /* 0x040fe40000400000 */
[C---:B------:R-:W-:Y:S02]  /*43b0*/  FMUL R36, R7.reuse, R36 ;  /* 0x0000002407247220 */ /* 0x040fe40000400000 */
[C---:B------:R-:W-:Y:S02]  /*43c0*/  FMUL R43, R7.reuse, R50 ;  /* 0x00000032072b7220 */ /* 0x040fe40000400000 */
[C---:B------:R-:W-:Y:S02]  /*43d0*/  FMUL R48, R7.reuse, R47 ;  /* 0x0000002f07307220 */ /* 0x040fe40000400000 */
[----:B------:R-:W-:-:S02]  /*43e0*/  FMUL R46, R7, R46 ;  /* 0x0000002e072e7220 */ /* 0x000fc40000400000 */
[----:B------:R-:W-:Y:S02]  /*43f0*/  FMUL R16, R8, R40 ;  /* 0x0000002808107220 */ /* 0x000fe40000400000 */
[----:B------:R-:W-:Y:S02]  /*4400*/  @!P1 FMUL R60, R60, 16777216 ;  /* 0x4b8000003c3c9820 */ /* 0x000fe40000400000 */
[----:B------:R-:W-:Y:S01]  /*4410*/  @!P1 FMUL R44, R44, 16777216 ;  /* 0x4b8000002c2c9820 */ /* 0x000fe20000400000 */
[----:B------:R-:W-:Y:S01]  /*4420*/  FSETP.NEU.AND P1, PT, R23, RZ, PT ;  /* 0x000000ff1700720b */ /* 0x000fe20003f2d000 */
[C---:B------:R-:W-:Y:S02]  /*4430*/  FMUL R15, R8.reuse, R53 ;  /* 0x00000035080f7220 */ /* 0x040fe40000400000 */
[C---:B------:R-:W-:Y:S02]  /*4440*/  FMUL R14, R8.reuse, R49 ;  /* 0x00000031080e7220 */ /* 0x040fe40000400000 */
[C---:B------:R-:W-:Y:S01]  /*4450*/  FMUL R7, R8.reuse, R57 ;  /* 0x0000003908077220 */ /* 0x040fe20000400000 */
[----:B------:R-:W-:Y:S01]  /*4460*/  F2FP.BF16.PACK_AB R15, R15, R10 ;  /* 0x0000000a0f0f723e */ /* 0x000fe200000010ff */
[----:B------:R-:W-:-:S02]  /*4470*/  FMUL R13, R8, R25 ;  /* 0x00000019080d7220 */ /* 0x000fc40000400000 */
[----:B------:R-:W-:Y:S01]  /*4480*/  FMUL R12, R8, R41 ;  /* 0x00000029080c7220 */ /* 0x000fe20000400000 */
[----:B------:R-:W-:Y:S01]  /*4490*/  F2FP.BF16.PACK_AB R14, R14, R7 ;  /* 0x000000070e0e723e */ /* 0x000fe200000010ff */
[C---:B------:R-:W-:Y:S02]  /*44a0*/  FMUL R45, R8.reuse, R45 ;  /* 0x0000002d082d7220 */ /* 0x040fe40000400000 */
[----:B------:R-:W-:Y:S02]  /*44b0*/  FMUL R40, R8, R61 ;  /* 0x0000003d08287220 */ /* 0x000fe40000400000 */
[----:B------:R-:W-:Y:S01]  /*44c0*/  FFMA.FTZ R6, R27, R4, 0.1716887056827545166 ;  /* 0x3e2fcf2a1b067423 */ /* 0x000fe20000010004 */
[----:B------:R-:W-:Y:S01]  /*44d0*/  F2FP.BF16.PACK_AB R12, R12, R45 ;  /* 0x0000002d0c0c723e */ /* 0x000fe200000010ff */
[----:B------:R-:W-:Y:S01]  /*44e0*/  FADD R28, R9, -1 ;  /* 0xbf800000091c7421 */ /* 0x000fe20000000000 */
[----:B------:R-:W-:Y:S01]  /*44f0*/  F2FP.BF16.PACK_AB R13, R13, R40 ;  /* 0x000000280d0d723e */ /* 0x000fe200000010ff */
[C---:B------:R-:W-:Y:S01]  /*4500*/  FMUL R25, R8.reuse, R44 ;  /* 0x0000002c08197220 */ /* 0x040fe20000400000 */
[----:B------:R-:W-:Y:S01]  /*4510*/  F2FP.BF16.PACK_AB R4, R43, R46 ;  /* 0x0000002e2b04723e */ /* 0x000fe200000010ff */
[----:B------:R-:W-:Y:S01]  /*4520*/  FMUL R60, R8, R60 ;  /* 0x0000003c083c7220 */ /* 0x000fe20000400000 */
[----:B------:R-:W-:Y:S01]  /*4530*/  F2FP.BF16.PACK_AB R8, R39, R48 ;  /* 0x000000302708723e */ /* 0x000fe200000010ff */
[----:B------:R-:W-:Y:S01]  /*4540*/  FFMA.FTZ R6, R27, R6, -0.17900948226451873779 ;  /* 0xbe374e431b067423 */ /* 0x000fe20000010006 */
[----:B------:R-:W-:Y:S01]  /*4550*/  F2FP.BF16.PACK_AB R16, R16, R25 ;  /* 0x000000191010723e */ /* 0x000fe200000010ff */
[C---:B------:R-:W-:Y:S01]  /*4560*/  FFMA.FTZ R5, R28.reuse, R5, -0.16845393180847167969 ;  /* 0xbe2c7f301c057423 */ /* 0x040fe20000010005 */
[----:B------:R-:W-:Y:S01]  /*4570*/  F2FP.BF16.PACK_AB R17, R17, R60 ;  /* 0x0000003c1111723e */ /* 0x000fe200000010ff */
[----:B------:R-:W-:Y:S01]  /*4580*/  FFMA.FTZ R10, R27, R6, 0.20512372255325317383 ;  /* 0x3e520bf41b0a7423 */ /* 0x000fe20000010006 */
[----:B------:R0:W-:Y:S01]  /*4590*/  STS.128 [R26+0x1000], R12 ;  /* 0x0010000c1a007388 */ /* 0x0001e20000000c00 */
[C---:B------:R-:W-:Y:S01]  /*45a0*/  FFMA.FTZ R5, R28.reuse, R5, 0.1716887056827545166 ;  /* 0x3e2fcf2a1c057423 */ /* 0x040fe20000010005 */
[----:B------:R-:W-:Y:S01]  /*45b0*/  F2FP.BF16.PACK_AB R6, R33, R36 ;  /* 0x000000242106723e */ /* 0x000fe200000010ff */
[----:B------:R-:W-:Y:S01]  /*45c0*/  IMAD.MOV.U32 R25, RZ, RZ, c[0x0][0x1c8] ;  /* 0x00007200ff197624 */ /* 0x000fe200078e00ff */
[----:B------:R1:W-:Y:S01]  /*45d0*/  STS.128 [R26], R16 ;  /* 0x000000101a007388 */ /* 0x0003e20000000c00 */
[----:B------:R-:W-:Y:S01]  /*45e0*/  FFMA.FTZ R10, R27, R10, -0.24046532809734344482 ;  /* 0xbe763c8b1b0a7423 */ /* 0x000fe2000001000a */
[----:B------:R-:W-:Y:S01]  /*45f0*/  F2FP.BF16.PACK_AB R9, R35, R38 ;  /* 0x000000262309723e */ /* 0x000fe200000010ff */
[----:B------:R-:W-:Y:S01]  /*4600*/  FFMA.FTZ R7, R28, R5, -0.17900948226451873779 ;  /* 0xbe374e431c077423 */ /* 0x000fe20000010005 */
[----:B------:R-:W-:-:S03]  /*4610*/  F2FP.BF16.PACK_AB R5, R37, R42 ;  /* 0x0000002a2505723e */ /* 0x000fc600000010ff */
[----:B------:R-:W-:-:S04]  /*4620*/  FFMA.FTZ R7, R28, R7, 0.20512372255325317383 ;  /* 0x3e520bf41c077423 */ /* 0x000fc80000010007 */
[----:B------:R-:W-:Y:S02]  /*4630*/  FFMA.FTZ R7, R28, R7, -0.24046532809734344482 ;  /* 0xbe763c8b1c077423 */ /* 0x000fe40000010007 */
[----:B0-----:R-:W-:Y:S02]  /*4640*/  IMAD R14, R56, c[0x0][0x1c8], RZ ;  /* 0x00007200380e7a24 */ /* 0x001fe400078e02ff */
[----:B------:R-:W-:Y:S01]  /*4650*/  FFMA.FTZ R12, R27, R10, 0.28857114911079406738 ;  /* 0x3e93bf991b0c7423 */ /* 0x000fe2000001000a */
[----:B------:R-:W-:Y:S01]  /*4660*/  F2FP.BF16.PACK_AB R10, R11, R34 ;  /* 0x000000220b0a723e */ /* 0x000fe200000010ff */
[----:B-1----:R-:W-:Y:S01]  /*4670*/  IMAD R16, R25, 0x2, R14 ;  /* 0x0000000219107824 */ /* 0x002fe200078e020e */
[----:B------:R-:W-:Y:S01]  /*4680*/  LOP3.LUT R17, R22, 0x20, RZ, 0x3c, !PT ;  /* 0x0000002016117812 */ /* 0x000fe200078e3cff */
[----:B------:R-:W-:Y:S02]  /*4690*/  FFMA.FTZ R12, R27, R12, -0.36067417263984680176 ;  /* 0xbeb8aa491b0c7423 */ /* 0x000fe4000001000c */
[----:B------:R-:W-:-:S02]  /*46a0*/  IMAD R18, R25, 0x2, R16 ;  /* 0x0000000219127824 */ /* 0x000fc400078e0210 */
[----:B------:R-:W-:Y:S02]  /*46b0*/  FFMA.FTZ R12, R27, R12, 0.48089820146560668945 ;  /* 0x3ef6384a1b0c7423 */ /* 0x000fe4000001000c */
[----:B------:R-:W-:Y:S02]  /*46c0*/  IMAD R34, R25, 0x2, R18 ;  /* 0x0000000219227824 */ /* 0x000fe400078e0212 */
[----:B------:R-:W-:Y:S01]  /*46d0*/  FFMA.FTZ R11, R28, R7, 0.28857114911079406738 ;  /* 0x3e93bf991c0b7423 */ /* 0x000fe20000010007 */
[----:B------:R-:W-:Y:S01]  /*46e0*/  F2FP.BF16.PACK_AB R7, R30, R31 ;  /* 0x0000001f1e07723e */ /* 0x000fe200000010ff */
[----:B------:R-:W-:Y:S01]  /*46f0*/  FFMA.FTZ R12, R27, R12, -0.72134751081466674805 ;  /* 0xbf38aa3b1b0c7423 */ /* 0x000fe2000001000c */
[----:B------:R-:W-:Y:S01]  /*4700*/  LEA R40, R25, R34, 0x1 ;  /* 0x0000002219287211 */ /* 0x000fe200078e08ff */
[C---:B------:R-:W-:Y:S01]  /*4710*/  FFMA.FTZ R13, R28.reuse, R11, -0.36067417263984680176 ;  /* 0xbeb8aa491c0d7423 */ /* 0x040fe2000001000b */
[----:B------:R-:W-:Y:S01]  /*4720*/  F2FP.BF16.PACK_AB R11, R29, R32 ;  /* 0x000000201d0b723e */ /* 0x000fe200000010ff */
[----:B------:R-:W-:Y:S01]  /*4730*/  FMUL R12, R27, R12 ;  /* 0x0000000c1b0c7220 */ /* 0x000fe20000400000 */
[----:B------:R0:W-:Y:S01]  /*4740*/  STS.128 [R26+0x80], R4 ;  /* 0x000080041a007388 */ /* 0x0001e20000000c00 */
[----:B------:R-:W-:-:S02]  /*4750*/  FFMA.FTZ R13, R28, R13, 0.48089820146560668945 ;  /* 0x3ef6384a1c0d7423 */ /* 0x000fc4000001000d */
[----:B------:R-:W-:Y:S01]  /*4760*/  IMAD R42, R25, 0x2, R40 ;  /* 0x00000002192a7824 */ /* 0x000fe200078e0228 */
[----:B------:R1:W-:Y:S01]  /*4770*/  STS.128 [R26+0x1080], R8 ;  /* 0x001080081a007388 */ /* 0x0003e20000000c00 */
[----:B------:R-:W-:Y:S02]  /*4780*/  FMUL R12, R27, R12 ;  /* 0x0000000c1b0c7220 */ /* 0x000fe40000400000 */
[C---:B------:R-:W-:Y:S02]  /*4790*/  FFMA.FTZ R13, R28.reuse, R13, -0.72134751081466674805 ;  /* 0xbf38aa3b1c0d7423 */ /* 0x040fe4000001000d */
[----:B------:R-:W-:Y:S02]  /*47a0*/  IMAD R44, R25, 0x2, R42 ;  /* 0x00000002192c7824 */ /* 0x000fe400078e022a */
[----:B------:R-:W-:Y:S02]  /*47b0*/  FFMA.FTZ R27, R27, 1.4426950216293334961, R12 ;  /* 0x3fb8aa3b1b1b7823 */ /* 0x000fe4000001000c */
[----:B------:R-:W-:-:S02]  /*47c0*/  FMUL R13, R28, R13 ;  /* 0x0000000d1c0d7220 */ /* 0x000fc40000400000 */
[C---:B------:R-:W-:Y:S02]  /*47d0*/  IMAD R12, R25.reuse, 0x2, R44 ;  /* 0x00000002190c7824 */ /* 0x040fe400078e022c */
[C---:B------:R-:W-:Y:S02]  /*47e0*/  FMUL R13, R28.reuse, R13 ;  /* 0x0000000d1c0d7220 */ /* 0x040fe40000400000 */
[----:B------:R-:W-:Y:S01]  /*47f0*/  @P2 IMAD.MOV.U32 R30, RZ, RZ, 0x7f800000 ;  /* 0x7f800000ff1e2424 */ /* 0x000fe200078e00ff */
[C---:B------:R-:W-:Y:S01]  /*4800*/  LEA R46, R25.reuse, R12, 0x1 ;  /* 0x0000000c192e7211 */ /* 0x040fe200078e08ff */
[----:B------:R-:W-:Y:S01]  /*4810*/  FFMA.FTZ R28, R28, 1.4426950216293334961, R13 ;  /* 0x3fb8aa3b1c1c7823 */ /* 0x000fe2000001000d */
[C---:B------:R-:W-:Y:S01]  /*4820*/  LOP3.LUT R13, R22.reuse, 0x40, RZ, 0x3c, !PT ;  /* 0x00000040160d7812 */ /* 0x040fe200078e3cff */
[----:B0-----:R-:W-:Y:S01]  /*4830*/  @P3 IMAD.MOV.U32 R5, RZ, RZ, 0x7f800000 ;  /* 0x7f800000ff053424 */ /* 0x001fe200078e00ff */
[----:B-1----:R-:W-:Y:S01]  /*4840*/  LOP3.LUT R8, R22, 0x60, RZ, 0x3c, !PT ;  /* 0x0000006016087812 */ /* 0x002fe200078e3cff */
[----:B------:R-:W-:Y:S01]  /*4850*/  IMAD R48, R25, 0x2, R46 ;  /* 0x0000000219307824 */ /* 0x000fe200078e022e */
[----:B------:R-:W-:Y:S01]  /*4860*/  BAR.SYNC.DEFER_BLOCKING 0x0 ;  /* 0x0000000000007b1d */ /* 0x000fe20000010000 */
[----:B------:R-:W-:-:S02]  /*4870*/  FADD R62, R62, R27 ;  /* 0x0000001b3e3e7221 */ /* 0x000fc40000000000 */
[----:B------:R-:W-:Y:S01]  /*4880*/  FADD R63, R63, R28 ;  /* 0x0000001c3f3f7221 */ /* 0x000fe20000000000 */
[----:B------:R-:W-:Y:S01]  /*4890*/  LEA R28, P4, R16, R20, 0x1 ;  /* 0x00000014101c7211 */ /* 0x000fe200078808ff */
[----:B------:R-:W-:Y:S01]  /*48a0*/  @P2 FFMA.FTZ R62, R23, R30, +INF ;  /* 0x7f800000173e2423 */ /* 0x000fe2000001001e */
[C---:B------:R-:W-:Y:S01]  /*48b0*/  FSETP.NEU.AND P2, PT, R24.reuse, RZ, PT ;  /* 0x000000ff1800720b */ /* 0x040fe20003f4d000 */
[----:B------:R-:W-:Y:S01]  /*48c0*/  @P3 FFMA.FTZ R63, R24, R5, +INF ;  /* 0x7f800000183f3423 */ /* 0x000fe20000010005 */
[-C--:B------:R-:W-:Y:S01]  /*48d0*/  LEA R26, P3, R14, R20.reuse, 0x1 ;  /* 0x000000140e1a7211 */ /* 0x080fe200078608ff */
[C---:B------:R-:W-:Y:S01]  /*48e0*/  IMAD R24, R25.reuse, 0x2, R48 ;  /* 0x0000000219187824 */ /* 0x040fe200078e0230 */
[-C--:B------:R-:W-:Y:S02]  /*48f0*/  LEA.HI.X.SX32 R29, R16, R21.reuse, 0x1, P4 ;  /* 0x00000015101d7211 */ /* 0x080fe400020f0eff */
[----:B------:R-:W-:Y:S01]  /*4900*/  LEA.HI.X.SX32 R27, R14, R21, 0x1, P3 ;  /* 0x000000150e1b7211 */ /* 0x000fe200018f0eff */
[----:B------:R-:W-:Y:S01]  /*4910*/  IMAD R52, R25, 0x2, R24 ;  /* 0x0000000219347824 */ /* 0x000fe200078e0218 */
[----:B------:R-:W-:-:S02]  /*4920*/  LEA R32, P3, R34, R20, 0x1 ;  /* 0x0000001422207211 */ /* 0x000fc400078608ff */
[----:B------:R-:W-:Y:S02]  /*4930*/  LEA R30, P5, R18, R20, 0x1 ;  /* 0x00000014121e7211 */ /* 0x000fe400078a08ff */
[C---:B------:R-:W-:Y:S02]  /*4940*/  LEA R54, R25.reuse, R52, 0x1 ;  /* 0x0000003419367211 */ /* 0x040fe400078e08ff */
[-C--:B------:R-:W-:Y:S02]  /*4950*/  LEA.HI.X.SX32 R33, R34, R21.reuse, 0x1, P3 ;  /* 0x0000001522217211 */ /* 0x080fe400018f0eff */
[-C--:B------:R-:W-:Y:S01]  /*4960*/  LEA R36, P3, R40, R20.reuse, 0x1 ;  /* 0x0000001428247211 */ /* 0x080fe200078608ff */
[C---:B------:R-:W-:Y:S01]  /*4970*/  IMAD R56, R25.reuse, 0x2, R54 ;  /* 0x0000000219387824 */ /* 0x040fe200078e0236 */
[-C--:B------:R-:W-:Y:S01]  /*4980*/  LEA R34, P4, R42, R20.reuse, 0x1 ;  /* 0x000000142a227211 */ /* 0x080fe200078808ff */
[----:B------:R-:W0:Y:S01]  /*4990*/  LDS.128 R4, [R22] ;  /* 0x0000000016047984 */ /* 0x000e220000000c00 */
[-C--:B------:R-:W-:Y:S01]  /*49a0*/  LEA.HI.X.SX32 R37, R40, R21.reuse, 0x1, P3 ;  /* 0x0000001528257211 */ /* 0x080fe200018f0eff */
[C---:B------:R-:W-:Y:S01]  /*49b0*/  IMAD R58, R25.reuse, 0x2, R56 ;  /* 0x00000002193a7824 */ /* 0x040fe200078e0238 */
[-C--:B------:R-:W-:Y:S01]  /*49c0*/  LEA.HI.X.SX32 R35, R42, R21.reuse, 0x1, P4 ;  /* 0x000000152a237211 */ /* 0x080fe200020f0eff */
[----:B------:R-:W-:Y:S01]  /*49d0*/  LDS.128 R8, [R8] ;  /* 0x0000000008087984 */ /* 0x000fe20000000c00 */
[----:B------:R-:W-:Y:S01]  /*49e0*/  LEA R42, P3, R12, R20, 0x1 ;  /* 0x000000140c2a7211 */ /* 0x000fe200078608ff */
[----:B------:R-:W-:Y:S01]  /*49f0*/  IMAD R60, R25, 0x2, R58 ;  /* 0x00000002193c7824 */ /* 0x000fe200078e023a */
[----:B------:R-:W-:-:S02]  /*4a00*/  LEA.HI.X.SX32 R31, R18, R21, 0x1, P5 ;  /* 0x00000015121f7211 */ /* 0x000fc400028f0eff */
[----:B------:R-:W-:Y:S01]  /*4a10*/  LEA R38, P5, R44, R20, 0x1 ;  /* 0x000000142c267211 */ /* 0x000fe200078a08ff */
[----:B------:R-:W1:Y:S01]  /*4a20*/  LDS.128 R16, [R17] ;  /* 0x0000000011107984 */ /* 0x000e620000000c00 */
[C---:B------:R-:W-:Y:S02]  /*4a30*/  LEA R64, R25.reuse, R60, 0x1 ;  /* 0x0000003c19407211 */ /* 0x040fe400078e08ff */
[-C--:B------:R-:W-:Y:S02]  /*4a40*/  LEA.HI.X.SX32 R43, R12, R21.reuse, 0x1, P3 ;  /* 0x000000150c2b7211 */ /* 0x080fe400018f0eff */
[----:B------:R-:W2:Y:S01]  /*4a50*/  LDS.128 R12, [R13] ;  /* 0x000000000d0c7984 */ /* 0x000ea20000000c00 */
[C---:B------:R-:W-:Y:S01]  /*4a60*/  IMAD R66, R25.reuse, 0x2, R64 ;  /* 0x0000000219427824 */ /* 0x040fe200078e0240 */
[----:B------:R-:W-:Y:S02]  /*4a70*/  LEA.HI.X.SX32 R39, R44, R21, 0x1, P5 ;  /* 0x000000152c277211 */ /* 0x000fe400028f0eff */
[-C--:B------:R-:W-:Y:S01]  /*4a80*/  LEA R44, P3, R48, R20.reuse, 0x1 ;  /* 0x00000014302c7211 */ /* 0x080fe200078608ff */
[----:B------:R-:W-:Y:S01]  /*4a90*/  IMAD R68, R25, 0x2, R66 ;  /* 0x0000000219447824 */ /* 0x000fe200078e0242 */
[----:B------:R-:W-:-:S02]  /*4aa0*/  LEA R40, P4, R46, R20, 0x1 ;  /* 0x000000142e287211 */ /* 0x000fc400078808ff */
[-C--:B------:R-:W-:Y:S01]  /*4ab0*/  LEA.HI.X.SX32 R45, R48, R21.reuse, 0x1, P3 ;  /* 0x00000015302d7211 */ /* 0x080fe200018f0eff */
[C---:B------:R-:W-:Y:S01]  /*4ac0*/  IMAD R70, R25.reuse, 0x2, R68 ;  /* 0x0000000219467824 */ /* 0x040fe200078e0244 */
[----:B------:R-:W-:Y:S02]  /*4ad0*/  LEA R50, P3, R24, R20, 0x1 ;  /* 0x0000001418327211 */ /* 0x000fe400078608ff */
[-C--:B------:R-:W-:Y:S02]  /*4ae0*/  LEA.HI.X.SX32 R41, R46, R21.reuse, 0x1, P4 ;  /* 0x000000152e297211 */ /* 0x080fe400020f0eff */
[C---:B------:R-:W-:Y:S02]  /*4af0*/  LEA R72, R25.reuse, R70, 0x1 ;  /* 0x0000004619487211 */ /* 0x040fe400078e08ff */
[----:B------:R-:W-:Y:S02]  /*4b00*/  LEA.HI.X.SX32 R51, R24, R21, 0x1, P3 ;  /* 0x0000001518337211 */ /* 0x000fe400018f0eff */
[-C--:B------:R-:W-:Y:S01]  /*4b10*/  LEA R48, P4, R52, R20.reuse, 0x1 ;  /* 0x0000001434307211 */ /* 0x080fe200078808ff */
[----:B------:R-:W-:Y:S01]  /*4b20*/  IMAD R24, R25, 0x2, R72 ;  /* 0x0000000219187824 */ /* 0x000fe200078e0248 */
[----:B------:R-:W-:-:S02]  /*4b30*/  LEA R46, P5, R54, R20, 0x1 ;  /* 0x00000014362e7211 */ /* 0x000fc400078a08ff */
[-C--:B------:R-:W-:Y:S01]  /*4b40*/  LEA.HI.X.SX32 R49, R52, R21.reuse, 0x1, P4 ;  /* 0x0000001534317211 */ /* 0x080fe200020f0eff */
[C---:B------:R-:W-:Y:S01]  /*4b50*/  IMAD R76, R25.reuse, 0x2, R24 ;  /* 0x00000002194c7824 */ /* 0x040fe200078e0218 */
[-C--:B------:R-:W-:Y:S01]  /*4b60*/  LEA.HI.X.SX32 R47, R54, R21.reuse, 0x1, P5 ;  /* 0x00000015362f7211 */ /* 0x080fe200028f0eff */
[----:B0-----:R0:W-:Y:S01]  /*4b70*/  STG.E.U16 [R26.64], R4 ;  /* 0x000000041a007986 */ /* 0x0011e2000c101506 */
[-C--:B------:R-:W-:Y:S01]  /*4b80*/  LEA R22, P3, R56, R20.reuse, 0x1 ;  /* 0x0000001438167211 */ /* 0x080fe200078608ff */
[C---:B------:R-:W-:Y:S01]  /*4b90*/  IMAD R78, R25.reuse, 0x2, R76 ;  /* 0x00000002194e7824 */ /* 0x040fe200078e024c */
[----:B------:R-:W-:Y:S02]  /*4ba0*/  LEA R52, P5, R60, R20, 0x1 ;  /* 0x000000143c347211 */ /* 0x000fe400078a08ff */
[----:B------:R-:W-:Y:S02]  /*4bb0*/  LEA.HI.X.SX32 R23, R56, R21, 0x1, P3 ;  /* 0x0000001538177211 */ /* 0x000fe400018f0eff */
[----:B------:R-:W-:-:S02]  /*4bc0*/  LEA R80, R25, R78, 0x1 ;  /* 0x0000004e19507211 */ /* 0x000fc400078e08ff */
[-C--:B------:R-:W-:Y:S01]  /*4bd0*/  LEA.HI.X.SX32 R53, R60, R21.reuse, 0x1, P5 ;  /* 0x000000153c357211 */ /* 0x080fe200028f0eff */
[----:B-1----:R1:W-:Y:S01]  /*4be0*/  STG.E.U16 [R28.64], R16 ;  /* 0x000000101c007986 */ /* 0x0023e2000c101506 */
[-C--:B------:R-:W-:Y:S01]  /*4bf0*/  LEA R60, P3, R64, R20.reuse, 0x1 ;  /* 0x00000014403c7211 */ /* 0x080fe200078608ff */
[C---:B------:R-:W-:Y:S01]  /*4c00*/  IMAD R82, R25.reuse, 0x2, R80 ;  /* 0x0000000219527824 */ /* 0x040fe200078e0250 */
[-C--:B------:R-:W-:Y:S02]  /*4c10*/  LEA R56, P5, R68, R20.reuse, 0x1 ;  /* 0x0000001444387211 */ /* 0x080fe400078a08ff */
[-C--:B------:R-:W-:Y:S01]  /*4c20*/  LEA.HI.X.SX32 R61, R64, R21.reuse, 0x1, P3 ;  /* 0x00000015403d7211 */ /* 0x080fe200018f0eff */
[----:B------:R-:W-:Y:S01]  /*4c30*/  IMAD R84, R25, 0x2, R82 ;  /* 0x0000000219547824 */ /* 0x000fe200078e0252 */
[----:B------:R-:W-:Y:S01]  /*4c40*/  LEA.HI.X.SX32 R57, R68, R21, 0x1, P5 ;  /* 0x0000001544397211 */ /* 0x000fe200028f0eff */
[----:B--2---:R2:W-:Y:S01]  /*4c50*/  STG.E.U16 [R30.64], R12 ;  /* 0x0000000c1e007986 */ /* 0x0045e2000c101506 */
[----:B------:R-:W-:-:S02]  /*4c60*/  LEA R64, P5, R24, R20, 0x1 ;  /* 0x0000001418407211 */ /* 0x000fc400078a08ff */
[-C--:B------:R-:W-:Y:S01]  /*4c70*/  LEA R54, P4, R58, R20.reuse, 0x1 ;  /* 0x000000143a367211 */ /* 0x080fe200078808ff */
[----:B------:R3:W-:Y:S01]  /*4c80*/  STG.E.U16 [R32.64], R8 ;  /* 0x0000000820007986 */ /* 0x0007e2000c101506 */
[-C--:B------:R-:W-:Y:S01]  /*4c90*/  LEA.HI.X.SX32 R65, R24, R21.reuse, 0x1, P5 ;  /* 0x0000001518417211 */ /* 0x080fe200028f0eff */
[----:B------:R-:W-:Y:S01]  /*4ca0*/  IMAD R24, R25, 0x2, R84 ;  /* 0x0000000219187824 */ /* 0x000fe200078e0254 */
[----:B------:R-:W-:Y:S02]  /*4cb0*/  LEA.HI.X.SX32 R55, R58, R21, 0x1, P4 ;  /* 0x000000153a377211 */ /* 0x000fe400020f0eff */
[----:B0-----:R-:W-:Y:S02]  /*4cc0*/  PRMT R27, R4, 0x7632, R27 ;  /* 0x00007632041b7816 */ /* 0x001fe4000000001b */
[----:B------:R-:W-:Y:S02]  /*4cd0*/  LEA R58, P4, R66, R20, 0x1 ;  /* 0x00000014423a7211 */ /* 0x000fe400078808ff */
[----:B-1----:R-:W-:Y:S01]  /*4ce0*/  PRMT R29, R16, 0x7632, R29 ;  /* 0x00007632101d7816 */ /* 0x002fe2000000001d */
[----:B------:R0:W-:Y:S01]  /*4cf0*/  STG.E.U16 [R36.64], R27 ;  /* 0x0000001b24007986 */ /* 0x0001e2000c101506 */
[----:B--2---:R-:W-:-:S02]  /*4d00*/  PRMT R31, R12, 0x7632, R31 ;  /* 0x000076320c1f7816 */ /* 0x004fc4000000001f */
[----:B---3--:R-:W-:Y:S01]  /*4d10*/  PRMT R33, R8, 0x7632, R33 ;  /* 0x0000763208217816 */ /* 0x008fe20000000021 */
[----:B------:R-:W-:Y:S01]  /*4d20*/  STG.E.U16 [R34.64], R29 ;  /* 0x0000001d22007986 */ /* 0x000fe2000c101506 */
[-C--:B------:R-:W-:Y:S02]  /*4d30*/  LEA.HI.X.SX32 R59, R66, R21.reuse, 0x1, P4 ;  /* 0x00000015423b7211 */ /* 0x080fe400020f0eff */
[----:B------:R-:W-:Y:S01]  /*4d40*/  LEA R68, P3, R70, R20, 0x1 ;  /* 0x0000001446447211 */ /* 0x000fe200078608ff */
[----:B------:R-:W-:Y:S01]  /*4d50*/  STG.E.U16 [R38.64], R31 ;  /* 0x0000001f26007986 */ /* 0x000fe2000c101506 */
[----:B------:R-:W-:Y:S02]  /*4d60*/  LEA R86, R25, R24, 0x1 ;  /* 0x0000001819567211 */ /* 0x000fe400078e08ff */
[-C--:B------:R-:W-:Y:S01]  /*4d70*/  LEA R66, P4, R72, R20.reuse, 0x1 ;  /* 0x0000001448427211 */ /* 0x080fe200078808ff */
[----:B------:R1:W-:Y:S01]  /*4d80*/  STG.E.U16 [R42.64], R33 ;  /* 0x000000212a007986 */ /* 0x0003e2000c101506 */
[----:B------:R-:W-:Y:S01]  /*4d90*/  PRMT R4, R5, 0x7632, R4 ;  /* 0x0000763205047816 */ /* 0x000fe20000000004 */
[----:B------:R-:W-:Y:S01]  /*4da0*/  IMAD R88, R25, 0x2, R86 ;  /* 0x0000000219587824 */ /* 0x000fe200078e0256 */
[-C--:B------:R-:W-:Y:S01]  /*4db0*/  LEA.HI.X.SX32 R69, R70, R21.reuse, 0x1, P3 ;  /* 0x0000001546457211 */ /* 0x080fe200018f0eff */
[----:B------:R2:W-:Y:S01]  /*4dc0*/  STG.E.U16 [R40.64], R5 ;  /* 0x0000000528007986 */ /* 0x0005e2000c101506 */
[----:B------:R-:W-:Y:S01]  /*4dd0*/  PRMT R8, R17, 0x7632, R8 ;  /* 0x0000763211087816 */ /* 0x000fe20000000008 */
[C---:B------:R-:W-:Y:S01]  /*4de0*/  IMAD R90, R25.reuse, 0x2, R88 ;  /* 0x00000002195a7824 */ /* 0x040fe200078e0258 */
[----:B------:R-:W-:Y:S01]  /*4df0*/  LEA.HI.X.SX32 R67, R72, R21, 0x1, P4 ;  /* 0x0000001548437211 */ /* 0x000fe200020f0eff */
[----:B------:R-:W-:Y:S01]  /*4e00*/  STG.E.U16 [R44.64], R17 ;  /* 0x000000112c007986 */ /* 0x000fe2000c101506 */
[-C--:B------:R-:W-:Y:S01]  /*4e10*/  LEA R74, P3, R76, R20.reuse, 0x1 ;  /* 0x000000144c4a7211 */ /* 0x080fe200078608ff */
[----:B------:R-:W-:Y:S01]  /*4e20*/  IMAD R87, R25, 0x2, R90 ;  /* 0x0000000219577824 */ /* 0x000fe200078e025a */
[----:B------:R-:W-:Y:S01]  /*4e30*/  LEA R70, P5, R80, R20, 0x1 ;  /* 0x0000001450467211 */ /* 0x000fe200078a08ff */
[----:B------:R-:W-:Y:S01]  /*4e40*/  STG.E.U16 [R50.64], R13 ;  /* 0x0000000d32007986 */ /* 0x000fe2000c101506 */
[----:B0-----:R-:W-:-:S02]  /*4e50*/  PRMT R27, R13, 0x7632, R27 ;  /* 0x000076320d1b7816 */ /* 0x001fc4000000001b */
[-C--:B------:R-:W-:Y:S01]  /*4e60*/  LEA R72, P4, R78, R20.reuse, 0x1 ;  /* 0x000000144e487211 */ /* 0x080fe200078808ff */
[----:B------:R-:W-:Y:S01]  /*4e70*/  STG.E.U16 [R48.64], R9 ;  /* 0x0000000930007986 */ /* 0x000fe2000c101506 */
[----:B------:R-:W-:Y:S02]  /*4e80*/  PRMT R26, R9, 0x7632, R26 ;  /* 0x00007632091a7816 */ /* 0x000fe4000000001a */
[-C--:B------:R-:W-:Y:S01]  /*4e90*/  LEA.HI.X.SX32 R75, R76, R21.reuse, 0x1, P3 ;  /* 0x000000154c4b7211 */ /* 0x080fe200018f0eff */
[----:B------:R-:W-:Y:S01]  /*4ea0*/  STG.E.U16 [R46.64], R4 ;  /* 0x000000042e007986 */ /* 0x000fe2000c101506 */
[-C--:B------:R-:W-:Y:S02]  /*4eb0*/  LEA.HI.X.SX32 R71, R80, R21.reuse, 0x1, P5 ;  /* 0x0000001550477211 */ /* 0x080fe400028f0eff */
[----:B------:R-:W-:Y:S01]  /*4ec0*/  LEA.HI.X.SX32 R73, R78, R21, 0x1, P4 ;  /* 0x000000154e497211 */ /* 0x000fe200020f0eff */
[----:B------:R-:W-:Y:S01]  /*4ed0*/  STG.E.U16 [R22.64], R8 ;  /* 0x0000000816007986 */ /* 0x000fe2000c101506 */
[----:B------:R-:W-:-:S02]  /*4ee0*/  LEA R80, P3, R82, R20, 0x1 ;  /* 0x0000001452507211 */ /* 0x000fc400078608ff */
[-C--:B------:R-:W-:Y:S01]  /*4ef0*/  LEA R78, P4, R84, R20.reuse, 0x1 ;  /* 0x00000014544e7211 */ /* 0x080fe200078808ff */
[----:B------:R-:W-:Y:S01]  /*4f00*/  STG.E.U16 [R54.64], R27 ;  /* 0x0000001b36007986 */ /* 0x000fe2000c101506 */
[----:B-1----:R-:W-:Y:S02]  /*4f10*/  PRMT R33, R6, 0x7632, R33 ;  /* 0x0000763206217816 */ /* 0x002fe40000000021 */
[----:B------:R-:W-:Y:S01]  /*4f20*/  LEA R76, P5, R24, R20, 0x1 ;  /* 0x00000014184c7211 */ /* 0x000fe200078a08ff */
[----:B------:R-:W-:Y:S01]  /*4f30*/  STG.E.U16 [R52.64], R26 ;  /* 0x0000001a34007986 */ /* 0x000fe2000c101506 */
[----:B------:R-:W-:Y:S02]  /*4f40*/  PRMT R32, R18, 0x7632, R32 ;  /* 0x0000763212207816 */ /* 0x000fe40000000020 */
[----:B------:R-:W-:Y:S01]  /*4f50*/  PRMT R37, R14, 0x7632, R37 ;  /* 0x000076320e257816 */ /* 0x000fe20000000025 */
[----:B------:R-:W-:Y:S01]  /*4f60*/  STG.E.U16 [R60.64], R6 ;  /* 0x000000063c007986 */ /* 0x000fe2000c101506 */
[----:B------:R-:W-:-:S02]  /*4f70*/  LEA.HI.X.SX32 R81, R82, R21, 0x1, P3 ;  /* 0x0000001552517211 */ /* 0x000fc400018f0eff */
[----:B------:R-:W-:Y:S01]  /*4f80*/  PRMT R36, R10, 0x7632, R36 ;  /* 0x000076320a247816 */ /* 0x000fe20000000024 */
[----:B------:R-:W-:Y:S01]  /*4f90*/  STG.E.U16 [R58.64], R18 ;  /* 0x000000123a007986 */ /* 0x000fe2000c101506 */
[-C--:B------:R-:W-:Y:S02]  /*4fa0*/  LEA.HI.X.SX32 R79, R84, R21.reuse, 0x1, P4 ;  /* 0x00000015544f7211 */ /* 0x080fe400020f0eff */
[-C--:B------:R-:W-:Y:S01]  /*4fb0*/  LEA R82, P3, R86, R20.reuse, 0x1 ;  /* 0x0000001456527211 */ /* 0x080fe200078608ff */
[----:B------:R-:W-:Y:S01]  /*4fc0*/  STG.E.U16 [R56.64], R14 ;  /* 0x0000000e38007986 */ /* 0x000fe2000c101506 */
[----:B------:R-:W-:Y:S02]  /*4fd0*/  LEA.HI.X.SX32 R77, R24, R21, 0x1, P5 ;  /* 0x00000015184d7211 */ /* 0x000fe400028f0eff */
[-C--:B------:R-:W-:Y:S01]  /*4fe0*/  LEA R84, P4, R88, R20.reuse, 0x1 ;  /* 0x0000001458547211 */ /* 0x080fe200078808ff */
[----:B------:R0:W-:Y:S01]  /*4ff0*/  STG.E.U16 [R68.64], R10 ;  /* 0x0000000a44007986 */ /* 0x0001e2000c101506 */
[----:B------:R-:W-:-:S02]  /*5000*/  LEA R24, P5, R90, R20, 0x1 ;  /* 0x000000145a187211 */ /* 0x000fc400078a08ff */
[----:B------:R-:W-:Y:S01]  /*5010*/  LEA R20, P6, R87, R20, 0x1 ;  /* 0x0000001457147211 */ /* 0x000fe200078c08ff */
[----:B------:R1:W-:Y:S01]  /*5020*/  STG.E.U16 [R66.64], R33 ;  /* 0x0000002142007986 */ /* 0x0003e2000c101506 */
[-C--:B------:R-:W-:Y:S02]  /*5030*/  LEA.HI.X.SX32 R83, R86, R21.reuse, 0x1, P3 ;  /* 0x0000001556537211 */ /* 0x080fe400018f0eff */
[----:B--2---:R-:W-:Y:S01]  /*5040*/  PRMT R41, R7, 0x7632, R41 ;  /* 0x0000763207297816 */ /* 0x004fe20000000029 */
[----:B------:R1:W-:Y:S01]  /*5050*/  STG.E.U16 [R64.64], R32 ;  /* 0x0000002040007986 */ /* 0x0003e2000c101506 */
[-C--:B------:R-:W-:Y:S02]  /*5060*/  LEA.HI.X.SX32 R85, R88, R21.reuse, 0x1, P4 ;  /* 0x0000001558557211 */ /* 0x080fe400020f0eff */
[----:B------:R-:W-:Y:S01]  /*5070*/  PRMT R42, R19, 0x7632, R42 ;  /* 0x00007632132a7816 */ /* 0x000fe2000000002a */
[----:B------:R1:W-:Y:S01]  /*5080*/  STG.E.U16 [R74.64], R37 ;  /* 0x000000254a007986 */ /* 0x0003e2000c101506 */
[----:B------:R-:W-:-:S02]  /*5090*/  LEA.HI.X.SX32 R25, R90, R21, 0x1, P5 ;  /* 0x000000155a197211 */ /* 0x000fc400028f0eff */
[----:B------:R-:W-:Y:S01]  /*50a0*/  PRMT R12, R15, 0x7632, R12 ;  /* 0x000076320f0c7816 */ /* 0x000fe2000000000c */
[----:B------:R1:W-:Y:S01]  /*50b0*/  STG.E.U16 [R72.64], R36 ;  /* 0x0000002448007986 */ /* 0x0003e2000c101506 */
[----:B------:R-:W-:Y:S02]  /*50c0*/  LEA.HI.X.SX32 R21, R87, R21, 0x1, P6 ;  /* 0x0000001557157211 */ /* 0x000fe400030f0eff */
[----:B0-----:R-:W-:Y:S01]  /*50d0*/  PRMT R10, R11, 0x7632, R10 ;  /* 0x000076320b0a7816 */ /* 0x001fe2000000000a */
[----:B------:R1:W-:Y:S01]  /*50e0*/  STG.E.U16 [R70.64], R7 ;  /* 0x0000000746007986 */ /* 0x0003e2000c101506 */
[----:B------:R-:W-:Y:S02]  /*50f0*/  FSEL R5, R62, -INF , P1 ;  /* 0xff8000003e057808 */ /* 0x000fe40000800000 */
[----:B------:R-:W-:Y:S01]  /*5100*/  FSEL R63, R63, -INF , P2 ;  /* 0xff8000003f3f7808 */ /* 0x000fe20001000000 */
[----:B------:R1:W-:Y:S02]  /*5110*/  STG.E.U16 [R80.64], R19 ;  /* 0x0000001350007986 */ /* 0x0003e4000c101506 */
[----:B------:R-:W-:Y:S01]  /*5120*/  FFMA R62, R5, 0.69314718246459960938, R0 ;  /* 0x3f317218053e7823 */ /* 0x000fe20000000000 */
[----:B------:R-:W-:Y:S01]  /*5130*/  LOP3.LUT R0, R92, 0x3f8, RZ, 0xc0, !PT ;  /* 0x000003f85c007812 */ /* 0x000fe200078ec0ff */
[----:B------:R1:W-:Y:S01]  /*5140*/  STG.E.U16 [R78.64], R15 ;  /* 0x0000000f4e007986 */ /* 0x0003e2000c101506 */
[----:B------:R-:W-:-:S03]  /*5150*/  FFMA R63, R63, 0.69314718246459960938, R2 ;  /* 0x3f3172183f3f7823 */ /* 0x000fc60000000002 */
[----:B------:R1:W-:Y:S04]  /*5160*/  STG.E.U16 [R76.64], R11 ;  /* 0x0000000b4c007986 */ /* 0x0003e8000c101506 */
[----:B------:R1:W-:Y:S04]  /*5170*/  STG.E.U16 [R82.64], R41 ;  /* 0x0000002952007986 */ /* 0x0003e8000c101506 */
[----:B------:R1:W-:Y:S04]  /*5180*/  STG.E.U16 [R84.64], R42 ;  /* 0x0000002a54007986 */ /* 0x0003e8000c101506 */
[----:B------:R1:W-:Y:S04]  /*5190*/  STG.E.U16 [R24.64], R12 ;  /* 0x0000000c18007986 */ /* 0x0003e8000c101506 */
[----:B------:R1:W-:Y:S04]  /*51a0*/  STG.E.U16 [R20.64], R10 ;  /* 0x0000000a14007986 */ /* 0x0003e8000c101506 */
[----:B------:R-:W-:Y:S06]  /*51b0*/  BAR.SYNC.DEFER_BLOCKING 0x0 ;  /* 0x0000000000007b1d */ /* 0x000fec0000010000 */
[----:B------:R1:W-:Y:S04]  /*51c0*/  STS.64 [R0], R62 ;  /* 0x0000003e00007388 */ /* 0x0003e80000000a00 */
[----:B------:R-:W-:Y:S06]  /*51d0*/  BAR.SYNC.DEFER_BLOCKING 0x0 ;  /* 0x0000000000007b1d */ /* 0x000fec0000010000 */
[----:B------:R-:W-:Y:S05]  /*51e0*/  @P0 EXIT ;  /* 0x000000000000094d */ /* 0x000fea0003800000 */
[----:B-1----:R-:W0:Y:S01]  /*51f0*/  LDS R3, [R3] ;  /* 0x0000000003037984 */ /* 0x002e220000000800 */
[----:B------:R-:W-:-:S02]  /*5200*/  IMAD R0, R91, c[0x0][0x1cc], RZ ;  /* 0x000073005b007a24 */ /* 0x000fc400078e02ff */
[C---:B------:R-:W-:Y:S02]  /*5210*/  IMAD.SHL.U32 R5, R89.reuse, 0x4, RZ ;  /* 0x0000000459057824 */ /* 0x040fe400078e00ff */
[----:B------:R-:W-:Y:S02]  /*5220*/  IMAD.SHL.U32 R4, R0, 0x4, RZ ;  /* 0x0000000400047824 */ /* 0x000fe400078e00ff */
[----:B------:R-:W-:-:S03]  /*5230*/  IMAD.HI R7, R89, 0x4, RZ ;  /* 0x0000000459077827 */ /* 0x000fc600078e02ff */
[----:B------:R-:W-:Y:S01]  /*5240*/  IADD3 R4, P0, P1, R5, c[0x0][0x180], R4 ;  /* 0x0000600005047a10 */ /* 0x000fe2000791e004 */
[----:B------:R-:W-:-:S05]  /*5250*/  IMAD.HI R0, R0, 0x4, RZ ;  /* 0x0000000400007827 */ /* 0x000fca00078e02ff */
[----:B------:R-:W-:-:S05]  /*5260*/  IADD3.X R5, R7, c[0x0][0x184], R0, P0, P1 ;  /* 0x0000610007057a10 */ /* 0x000fca00007e2400 */
[----:B0-----:R-:W-:Y:S01]  /*5270*/  STG.E [R4.64], R3 ;  /* 0x0000000304007986 */ /* 0x001fe2000c101906 */
[----:B------:R-:W-:Y:S05]  /*5280*/  EXIT ;  /* 0x000000000000794d */ /* 0x000fea0003800000 */
.L_x_3:
[----:B------:R-:W-:-:S00]  /*5290*/  BRA `(.L_x_3) ;  /* 0xfffffff000007947 */ /* 0x000fc0000383ffff */
[----:B------:R-:W-:-:S00]  /*52a0*/  NOP ;  /* 0x0000000000007918 */ /* 0x000fc00000000000 */
        /* <DEDUP_REMOVED lines=13> */
.L_x_4:


//--------------------- .nv.global.init           --------------------------
	.section	.nv.global.init,"aw",@progbits
.nv.global.init:
	.type		_$_str,@object
	.size		_$_str,(.L_0 - _$_str)
_$_str:
        /*0000*/ 	.byte	0x5f, 0x5f, 0x43, 0x55, 0x44, 0x41, 0x5f, 0x46, 0x54, 0x5a, 0x00
.L_0:


//--------------------- .nv.shared.attn_fwd       --------------------------
	.section	.nv.shared.attn_fwd,"aw",@nobits
	.sectionflags	@""
	.align	16
